// auto-generated by cutlass_sweep.conv — config: {"arch": "sm_90", "cluster_m": 1, "cluster_n": 1, "conv_kind": "dgrad", "dtype": "fp16", "ndim": 2, "tile_k": 32, "tile_m": 256, "tile_n": 128}
#include "cutlass/cutlass.h"
#include "cute/tensor.hpp"
#include "cutlass/kernel_hardware_info.hpp"
#include "cutlass/conv/convolution.h"
#include "cutlass/conv/dispatch_policy.hpp"
#include "cutlass/conv/collective/collective_builder.hpp"
#include "cutlass/conv/kernel/conv_universal.hpp"
#include "cutlass/conv/device/conv_universal_adapter.hpp"
#include "cutlass/epilogue/collective/collective_builder.hpp"

using namespace cute;
using Elem = cutlass::half_t;
using Acc  = float;
using LayoutAB = cutlass::layout::TensorNHWC;
using LayoutC  = cutlass::layout::TensorNHWC;
constexpr auto ConvOp = cutlass::conv::Operator::kDgrad;
using TileShape    = Shape<_256, _128, Shape<_32>>;
using ClusterShape = Shape<_1, _1, _1>;

using CollectiveEpilogue = typename cutlass::epilogue::collective::CollectiveBuilder<
    cutlass::arch::Sm90, cutlass::arch::OpClassTensorOp,
    TileShape, ClusterShape,
    cutlass::epilogue::collective::EpilogueTileAuto,
    Acc, Acc,
    Elem, LayoutC, 128 / cutlass::sizeof_bits<Elem>::value,
    Elem, LayoutC, 128 / cutlass::sizeof_bits<Elem>::value,
    cutlass::epilogue::collective::EpilogueScheduleAuto
  >::CollectiveOp;

using CollectiveMainloop = typename cutlass::conv::collective::CollectiveBuilder<
    cutlass::arch::Sm90, cutlass::arch::OpClassTensorOp, ConvOp,
    Elem, LayoutAB, 128 / cutlass::sizeof_bits<Elem>::value,
    Elem, LayoutAB, 128 / cutlass::sizeof_bits<Elem>::value,
    Acc,
    TileShape, ClusterShape,
    cutlass::conv::collective::StageCountAutoCarveout<
        static_cast<int>(sizeof(typename CollectiveEpilogue::SharedStorage))>,
    cutlass::conv::collective::KernelScheduleAuto
  >::CollectiveOp;

using ProblemShape = cutlass::conv::ConvProblemShape<
    ConvOp, CollectiveMainloop::DispatchPolicy::NumSpatialDimensions>;
using ConvKernel = cutlass::conv::kernel::ConvUniversal<
    ProblemShape, CollectiveMainloop, CollectiveEpilogue>;
using Conv = cutlass::conv::device::ConvUniversalAdapter<ConvKernel>;

auto* _anchor = &cutlass::device_kernel<ConvKernel>;


// ===== COMPILED SASS (sm_90a) =====

	.target	sm_90a

	.elftype	@"ET_EXEC"


//--------------------- .note.nv.tkinfo           --------------------------
	.section	.note.nv.tkinfo,"",@"SHT_NOTE"
	.sectionflags	@"SHF_NOTE_NV_TKINFO"
	.tkinfo
        /*0018*/ 	.word	0x00000002
        /*0030*/ 	.string	""
        /*0030*/ 	.string	"ptxas"
        /*0030*/ 	.string	"Cuda compilation tools, release 13.0, V13.0.88"
        /*0030*/ 	.string	"Build cuda_13.0.r13.0/compiler.36424714_0"
        /*0030*/ 	.string	"-arch sm_90a -m 64 "



//--------------------- .note.nv.cuinfo           --------------------------
	.section	.note.nv.cuinfo,"",@"SHT_NOTE"
	.sectionflags	@"SHF_NOTE_NV_CUINFO"
        /*0018*/ 	.short	0x0002
        /*001a*/ 	.short	0x005a
        /*001c*/ 	.short	0x0082
	.zero		2


//--------------------- .nv.info                  --------------------------
	.section	.nv.info,"",@"SHT_CUDA_INFO"
	.align	4


	//----- nvinfo : EIATTR_REGCOUNT
	.align		4
        /*0000*/ 	.byte	0x04, 0x2f
        /*0002*/ 	.short	(.L_12 - .L_11)
	.align		4
.L_11:
        /*0004*/ 	.word	index@(_ZN7cutlass13device_kernelINS_4conv6kernel13ConvUniversalINS1_16ConvProblemShapeILNS1_8OperatorE1ELi2EEENS1_10collective14CollectiveConvINS1_46MainloopSm90TmaGmmaWarpSpecializedImplicitGemmILS5_1ELi9ELi2EN4cute5tupleIJNSA_1CILi1EEESD_SD_EEENS1_36KernelImplicitTmaWarpSpecializedSm90ELi1EEENSB_IJNSC_ILi256EEENSC_ILi128EEENSB_IJNSC_ILi32EEEEEEEEENS_6half_tESM_NSA_8TiledMMAINSA_8MMA_AtomIJNSA_4SM904GMMA26MMA_64x128x16_F32F16F16_SSILNSQ_5MajorE0ELSS_1ELNSQ_7ScaleInE1ELST_1EEEEEENSA_6LayoutISE_NSB_IJNSC_ILi0EEESX_SX_EEEEENSB_IJNSA_10UnderscoreES10_S10_EEEEENS7_6detail26Sm90ImplicitGemmTileTraitsINSA_20SM90_TMA_LOAD_IM2COLENSA_14ComposedLayoutINSA_7SwizzleILi2ELi4ELi3EEENSA_18smem_ptr_flag_bitsILi16EEENSW_INSB_IJNSB_IJNSC_ILi8EEESJ_EEENSB_IJSJ_SD_EEENSB_IJSD_NSC_ILi9EEEEEEEEENSB_IJNSB_IJSJ_SH_EEENSB_IJSD_SX_EEENSB_IJSX_NSC_ILi8192EEEEEEEEEEEEEvEENS14_INSA_13SM90_TMA_LOADENS16_INS17_ILi3ELi4ELi3EEES1A_NSW_INSB_IJNSB_IJNSC_ILi64EEENSC_ILi2EEEEEENSB_IJS1B_NSC_ILi4EEEEEES1F_EEENSB_IJNSB_IJSD_NSC_ILi2048EEEEEENSB_IJS1R_NSC_ILi512EEEEEENSB_IJSX_NSC_ILi4096EEEEEEEEEEEEEvEEEENS_8epilogue10collective6detail29Sm90TmaWarpSpecializedAdapterINS29_15DefaultEpilogueISM_NSB_IJNSB_IJlllEEESD_SX_EEES2E_NS28_6thread17LinearCombinationISM_Li1EffLNS2F_9ScaleType4KindE0ELNS_15FloatRoundStyleE2ESM_EENS_4gemm15EpilogueDefaultEEEEEvvEEEEvNT_6ParamsE)
        /*0008*/ 	.word	0x000000ff


	//----- nvinfo : EIATTR_FRAME_SIZE
	.align		4
.L_12:
        /*000c*/ 	.byte	0x04, 0x11
        /*000e*/ 	.short	(.L_14 - .L_13)
	.align		4
.L_13:
        /*0010*/ 	.word	index@(_ZN7cutlass13device_kernelINS_4conv6kernel13ConvUniversalINS1_16ConvProblemShapeILNS1_8OperatorE1ELi2EEENS1_10collective14CollectiveConvINS1_46MainloopSm90TmaGmmaWarpSpecializedImplicitGemmILS5_1ELi9ELi2EN4cute5tupleIJNSA_1CILi1EEESD_SD_EEENS1_36KernelImplicitTmaWarpSpecializedSm90ELi1EEENSB_IJNSC_ILi256EEENSC_ILi128EEENSB_IJNSC_ILi32EEEEEEEEENS_6half_tESM_NSA_8TiledMMAINSA_8MMA_AtomIJNSA_4SM904GMMA26MMA_64x128x16_F32F16F16_SSILNSQ_5MajorE0ELSS_1ELNSQ_7ScaleInE1ELST_1EEEEEENSA_6LayoutISE_NSB_IJNSC_ILi0EEESX_SX_EEEEENSB_IJNSA_10UnderscoreES10_S10_EEEEENS7_6detail26Sm90ImplicitGemmTileTraitsINSA_20SM90_TMA_LOAD_IM2COLENSA_14ComposedLayoutINSA_7SwizzleILi2ELi4ELi3EEENSA_18smem_ptr_flag_bitsILi16EEENSW_INSB_IJNSB_IJNSC_ILi8EEESJ_EEENSB_IJSJ_SD_EEENSB_IJSD_NSC_ILi9EEEEEEEEENSB_IJNSB_IJSJ_SH_EEENSB_IJSD_SX_EEENSB_IJSX_NSC_ILi8192EEEEEEEEEEEEEvEENS14_INSA_13SM90_TMA_LOADENS16_INS17_ILi3ELi4ELi3EEES1A_NSW_INSB_IJNSB_IJNSC_ILi64EEENSC_ILi2EEEEEENSB_IJS1B_NSC_ILi4EEEEEES1F_EEENSB_IJNSB_IJSD_NSC_ILi2048EEEEEENSB_IJS1R_NSC_ILi512EEEEEENSB_IJSX_NSC_ILi4096EEEEEEEEEEEEEvEEEENS_8epilogue10collective6detail29Sm90TmaWarpSpecializedAdapterINS29_15DefaultEpilogueISM_NSB_IJNSB_IJlllEEESD_SX_EEES2E_NS28_6thread17LinearCombinationISM_Li1EffLNS2F_9ScaleType4KindE0ELNS_15FloatRoundStyleE2ESM_EENS_4gemm15EpilogueDefaultEEEEEvvEEEEvNT_6ParamsE)
        /*0014*/ 	.word	0x00000270


	//----- nvinfo : EIATTR_MIN_STACK_SIZE
	.align		4
.L_14:
        /*0018*/ 	.byte	0x04, 0x12
        /*001a*/ 	.short	(.L_16 - .L_15)
	.align		4
.L_15:
        /*001c*/ 	.word	index@(_ZN7cutlass13device_kernelINS_4conv6kernel13ConvUniversalINS1_16ConvProblemShapeILNS1_8OperatorE1ELi2EEENS1_10collective14CollectiveConvINS1_46MainloopSm90TmaGmmaWarpSpecializedImplicitGemmILS5_1ELi9ELi2EN4cute5tupleIJNSA_1CILi1EEESD_SD_EEENS1_36KernelImplicitTmaWarpSpecializedSm90ELi1EEENSB_IJNSC_ILi256EEENSC_ILi128EEENSB_IJNSC_ILi32EEEEEEEEENS_6half_tESM_NSA_8TiledMMAINSA_8MMA_AtomIJNSA_4SM904GMMA26MMA_64x128x16_F32F16F16_SSILNSQ_5MajorE0ELSS_1ELNSQ_7ScaleInE1ELST_1EEEEEENSA_6LayoutISE_NSB_IJNSC_ILi0EEESX_SX_EEEEENSB_IJNSA_10UnderscoreES10_S10_EEEEENS7_6detail26Sm90ImplicitGemmTileTraitsINSA_20SM90_TMA_LOAD_IM2COLENSA_14ComposedLayoutINSA_7SwizzleILi2ELi4ELi3EEENSA_18smem_ptr_flag_bitsILi16EEENSW_INSB_IJNSB_IJNSC_ILi8EEESJ_EEENSB_IJSJ_SD_EEENSB_IJSD_NSC_ILi9EEEEEEEEENSB_IJNSB_IJSJ_SH_EEENSB_IJSD_SX_EEENSB_IJSX_NSC_ILi8192EEEEEEEEEEEEEvEENS14_INSA_13SM90_TMA_LOADENS16_INS17_ILi3ELi4ELi3EEES1A_NSW_INSB_IJNSB_IJNSC_ILi64EEENSC_ILi2EEEEEENSB_IJS1B_NSC_ILi4EEEEEES1F_EEENSB_IJNSB_IJSD_NSC_ILi2048EEEEEENSB_IJS1R_NSC_ILi512EEEEEENSB_IJSX_NSC_ILi4096EEEEEEEEEEEEEvEEEENS_8epilogue10collective6detail29Sm90TmaWarpSpecializedAdapterINS29_15DefaultEpilogueISM_NSB_IJNSB_IJlllEEESD_SX_EEES2E_NS28_6thread17LinearCombinationISM_Li1EffLNS2F_9ScaleType4KindE0ELNS_15FloatRoundStyleE2ESM_EENS_4gemm15EpilogueDefaultEEEEEvvEEEEvNT_6ParamsE)
        /*0020*/ 	.word	0x00000270
.L_16:


//--------------------- .nv.compat                --------------------------
	.section	.nv.compat,"",@"SHT_CUDA_COMPAT_INFO"
	.align	4
        /*0000*/ 	.byte	0x02, 0x09, 0x01, 0x00, 0x02, 0x02, 0x04, 0x00, 0x02, 0x05, 0x05, 0x00, 0x03, 0x07, 0x01, 0x01
        /*0010*/ 	.byte	0x02, 0x03, 0x01, 0x00, 0x02, 0x06, 0x01, 0x00, 0x04, 0x0b, 0x08, 0x00, 0x00, 0x00, 0x00, 0x00
        /*0020*/ 	.byte	0x00, 0x00, 0x00, 0x00


//--------------------- .nv.info._ZN7cutlass13device_kernelINS_4conv6kernel13ConvUniversalINS1_16ConvProblemShapeILNS1_8OperatorE1ELi2EEENS1_10collective14CollectiveConvINS1_46MainloopSm90TmaGmmaWarpSpecializedImplicitGemmILS5_1ELi9ELi2EN4cute5tupleIJNSA_1CILi1EEESD_SD_EEENS1_36KernelImplicitTmaWarpSpecializedSm90ELi1EEENSB_IJNSC_ILi256EEENSC_ILi128EEENSB_IJNSC_ILi32EEEEEEEEENS_6half_tESM_NSA_8TiledMMAINSA_8MMA_AtomIJNSA_4SM904GMMA26MMA_64x128x16_F32F16F16_SSILNSQ_5MajorE0ELSS_1ELNSQ_7ScaleInE1ELST_1EEEEEENSA_6LayoutISE_NSB_IJNSC_ILi0EEESX_SX_EEEEENSB_IJNSA_10UnderscoreES10_S10_EEEEENS7_6detail26Sm90ImplicitGemmTileTraitsINSA_20SM90_TMA_LOAD_IM2COLENSA_14ComposedLayoutINSA_7SwizzleILi2ELi4ELi3EEENSA_18smem_ptr_flag_bitsILi16EEENSW_INSB_IJNSB_IJNSC_ILi8EEESJ_EEENSB_IJSJ_SD_EEENSB_IJSD_NSC_ILi9EEEEEEEEENSB_IJNSB_IJSJ_SH_EEENSB_IJSD_SX_EEENSB_IJSX_NSC_ILi8192EEEEEEEEEEEEEvEENS14_INSA_13SM90_TMA_LOADENS16_INS17_ILi3ELi4ELi3EEES1A_NSW_INSB_IJNSB_IJNSC_ILi64EEENSC_ILi2EEEEEENSB_IJS1B_NSC_ILi4EEEEEES1F_EEENSB_IJNSB_IJSD_NSC_ILi2048EEEEEENSB_IJS1R_NSC_ILi512EEEEEENSB_IJSX_NSC_ILi4096EEEEEEEEEEEEEvEEEENS_8epilogue10collective6detail29Sm90TmaWarpSpecializedAdapterINS29_15DefaultEpilogueISM_NSB_IJNSB_IJlllEEESD_SX_EEES2E_NS28_6thread17LinearCombinationISM_Li1EffLNS2F_9ScaleType4KindE0ELNS_15FloatRoundStyleE2ESM_EENS_4gemm15EpilogueDefaultEEEEEvvEEEEvNT_6ParamsE --------------------------
	.section	.nv.info._ZN7cutlass13device_kernelINS_4conv6kernel13ConvUniversalINS1_16ConvProblemShapeILNS1_8OperatorE1ELi2EEENS1_10collective14CollectiveConvINS1_46MainloopSm90TmaGmmaWarpSpecializedImplicitGemmILS5_1ELi9ELi2EN4cute5tupleIJNSA_1CILi1EEESD_SD_EEENS1_36KernelImplicitTmaWarpSpecializedSm90ELi1EEENSB_IJNSC_ILi256EEENSC_ILi128EEENSB_IJNSC_ILi32EEEEEEEEENS_6half_tESM_NSA_8TiledMMAINSA_8MMA_AtomIJNSA_4SM904GMMA26MMA_64x128x16_F32F16F16_SSILNSQ_5MajorE0ELSS_1ELNSQ_7ScaleInE1ELST_1EEEEEENSA_6LayoutISE_NSB_IJNSC_ILi0EEESX_SX_EEEEENSB_IJNSA_10UnderscoreES10_S10_EEEEENS7_6detail26Sm90ImplicitGemmTileTraitsINSA_20SM90_TMA_LOAD_IM2COLENSA_14ComposedLayoutINSA_7SwizzleILi2ELi4ELi3EEENSA_18smem_ptr_flag_bitsILi16EEENSW_INSB_IJNSB_IJNSC_ILi8EEESJ_EEENSB_IJSJ_SD_EEENSB_IJSD_NSC_ILi9EEEEEEEEENSB_IJNSB_IJSJ_SH_EEENSB_IJSD_SX_EEENSB_IJSX_NSC_ILi8192EEEEEEEEEEEEEvEENS14_INSA_13SM90_TMA_LOADENS16_INS17_ILi3ELi4ELi3EEES1A_NSW_INSB_IJNSB_IJNSC_ILi64EEENSC_ILi2EEEEEENSB_IJS1B_NSC_ILi4EEEEEES1F_EEENSB_IJNSB_IJSD_NSC_ILi2048EEEEEENSB_IJS1R_NSC_ILi512EEEEEENSB_IJSX_NSC_ILi4096EEEEEEEEEEEEEvEEEENS_8epilogue10collective6detail29Sm90TmaWarpSpecializedAdapterINS29_15DefaultEpilogueISM_NSB_IJNSB_IJlllEEESD_SX_EEES2E_NS28_6thread17LinearCombinationISM_Li1EffLNS2F_9ScaleType4KindE0ELNS_15FloatRoundStyleE2ESM_EENS_4gemm15EpilogueDefaultEEEEEvvEEEEvNT_6ParamsE,"",@"SHT_CUDA_INFO"
	.sectionflags	@""
	.align	4


	//----- nvinfo : EIATTR_CUDA_API_VERSION
	.align		4
        /*0000*/ 	.byte	0x04, 0x37
        /*0002*/ 	.short	(.L_18 - .L_17)
.L_17:
        /*0004*/ 	.word	0x00000082


	//----- nvinfo : EIATTR_KPARAM_INFO
	.align		4
.L_18:
        /*0008*/ 	.byte	0x04, 0x17
        /*000a*/ 	.short	(.L_20 - .L_19)
.L_19:
        /*000c*/ 	.word	0x00000000
        /*0010*/ 	.short	0x0000
        /*0012*/ 	.short	0x0070
        /*0014*/ 	.byte	0x00, 0xf0, 0x01, 0x0e


	//----- nvinfo : EIATTR_SPARSE_MMA_MASK
	.align		4
.L_20:
        /*0018*/ 	.byte	0x03, 0x50
        /*001a*/ 	.short	0x0000


	//----- nvinfo : EIATTR_MAXREG_COUNT
	.align		4
        /*001c*/ 	.byte	0x03, 0x1b
        /*001e*/ 	.short	0x00ff


	//----- nvinfo : EIATTR_NUM_BARRIERS
	.align		4
        /*0020*/ 	.byte	0x02, 0x4c
        /*0022*/ 	.byte	0x01
	.zero		1


	//----- nvinfo : EIATTR_ANNOTATIONS
	.align		4
        /*0024*/ 	.byte	0x04, 0x55
        /*0026*/ 	.short	(.L_22 - .L_21)


	//   ....[0]....
.L_21:
        /*0028*/ 	.word	0x00000001
        /*002c*/ 	.byte	0x30, 0x08, 0x00, 0x00, 0x01, 0x00, 0x00, 0x00, 0x70, 0x08, 0x00, 0x00, 0x01, 0x00, 0x00, 0x00
        /* <DEDUP_REMOVED lines=208> */
        /*0d3c*/ 	.byte	0xf0, 0xfa, 0x00, 0x00


	//----- nvinfo : EIATTR_MERCURY_ISA_VERSION
	.align		4
.L_22:
        /*0d40*/ 	.byte	0x03, 0x5f
        /*0d42*/ 	.short	0x0101


	//----- nvinfo : EIATTR_COOP_GROUP_MASK_REGIDS
	.align		4
        /*0d44*/ 	.byte	0x04, 0x29
        /*0d46*/ 	.short	(.L_24 - .L_23)


	//   ....[0]....
.L_23:
        /*0d48*/ 	.word	0xffffffff


	//   ....[1]....
        /*0d4c*/ 	.word	0xffffffff


	//   ....[2]....
        /*0d50*/ 	.word	0xffffffff


	//----- nvinfo : EIATTR_COOP_GROUP_INSTR_OFFSETS
	.align		4
.L_24:
        /*0d54*/ 	.byte	0x04, 0x28
        /*0d56*/ 	.short	(.L_26 - .L_25)


	//   ....[0]....
.L_25:
        /*0d58*/ 	.word	0x00000060


	//   ....[1]....
        /*0d5c*/ 	.word	0x00000090


	//   ....[2]....
        /*0d60*/ 	.word	0x00000190


	//----- nvinfo : EIATTR_MBARRIER_INSTR_OFFSETS
	.align		4
.L_26:
        /*0d64*/ 	.byte	0x04, 0x39
        /*0d66*/ 	.short	(.L_28 - .L_27)


	//   ....[0]....
.L_27:
        /*0d68*/ 	.word	0x00000300
        /*0d6c*/ 	.word	0x000000ff
        /*0d70*/ 	.word	0x00036000
        /*0d74*/ 	.short	0x0100
        /*0d76*/ 	.byte	0x0a
	.zero		1


	//   ....[1]....
        /*0d78*/ 	.word	0x00000310
        /*0d7c*/ 	.word	0x000000ff
        /*0d80*/ 	.word	0x00036048
        /*0d84*/ 	.short	0x0100
        /*0d86*/ 	.byte	0x0a
	.zero		1


	//   ....[2]....
        /*0d88*/ 	.word	0x00000320
        /*0d8c*/ 	.word	0x000000ff
        /*0d90*/ 	.word	0x00036008
        /*0d94*/ 	.short	0x0100
        /*0d96*/ 	.byte	0x0a
	.zero		1


	//   ....[3]....
        /*0d98*/ 	.word	0x00000330
        /*0d9c*/ 	.word	0x000000ff
        /*0da0*/ 	.word	0x00036050
        /*0da4*/ 	.short	0x0100
        /*0da6*/ 	.byte	0x0a
	.zero		1


	//   ....[4]....
        /*0da8*/ 	.word	0x00000340
        /*0dac*/ 	.word	0x000000ff
        /*0db0*/ 	.word	0x00036010
        /*0db4*/ 	.short	0x0100
        /*0db6*/ 	.byte	0x0a
	.zero		1


	//   ....[5]....
        /*0db8*/ 	.word	0x00000350
        /*0dbc*/ 	.word	0x000000ff
        /*0dc0*/ 	.word	0x00036058
        /*0dc4*/ 	.short	0x0100
        /*0dc6*/ 	.byte	0x0a
	.zero		1


	//   ....[6]....
        /*0dc8*/ 	.word	0x00000360
        /*0dcc*/ 	.word	0x000000ff
        /*0dd0*/ 	.word	0x00036018
        /*0dd4*/ 	.short	0x0100
        /*0dd6*/ 	.byte	0x0a
	.zero		1


	//   ....[7]....
        /*0dd8*/ 	.word	0x00000370
        /*0ddc*/ 	.word	0x000000ff
        /*0de0*/ 	.word	0x00036060
        /*0de4*/ 	.short	0x0100
        /*0de6*/ 	.byte	0x0a
	.zero		1


	//   ....[8]....
        /*0de8*/ 	.word	0x00000380
        /*0dec*/ 	.word	0x000000ff
        /*0df0*/ 	.word	0x00036020
        /*0df4*/ 	.short	0x0100
        /*0df6*/ 	.byte	0x0a
	.zero		1


	//   ....[9]....
        /*0df8*/ 	.word	0x00000390
        /*0dfc*/ 	.word	0x000000ff
        /*0e00*/ 	.word	0x00036068
        /*0e04*/ 	.short	0x0100
        /*0e06*/ 	.byte	0x0a
	.zero		1


	//   ....[10]....
        /*0e08*/ 	.word	0x000003a0
        /*0e0c*/ 	.word	0x000000ff
        /*0e10*/ 	.word	0x00036028
        /*0e14*/ 	.short	0x0100
        /*0e16*/ 	.byte	0x0a
	.zero		1


	//   ....[11]....
        /*0e18*/ 	.word	0x000003b0
        /*0e1c*/ 	.word	0x000000ff
        /*0e20*/ 	.word	0x00036070
        /*0e24*/ 	.short	0x0100
        /*0e26*/ 	.byte	0x0a
	.zero		1


	//   ....[12]....
        /*0e28*/ 	.word	0x000003c0
        /*0e2c*/ 	.word	0x000000ff
        /*0e30*/ 	.word	0x00036030
        /*0e34*/ 	.short	0x0100
        /*0e36*/ 	.byte	0x0a
	.zero		1


	//   ....[13]....
        /*0e38*/ 	.word	0x000003d0
        /*0e3c*/ 	.word	0x000000ff
        /*0e40*/ 	.word	0x00036078
        /*0e44*/ 	.short	0x0100
        /*0e46*/ 	.byte	0x0a
	.zero		1


	//   ....[14]....
        /*0e48*/ 	.word	0x000003e0
        /*0e4c*/ 	.word	0x000000ff
        /*0e50*/ 	.word	0x00036038
        /*0e54*/ 	.short	0x0100
        /*0e56*/ 	.byte	0x0a
	.zero		1


	//   ....[15]....
        /*0e58*/ 	.word	0x000003f0
        /*0e5c*/ 	.word	0x000000ff
        /*0e60*/ 	.word	0x00036080
        /*0e64*/ 	.short	0x0100
        /*0e66*/ 	.byte	0x0a
	.zero		1


	//   ....[16]....
        /*0e68*/ 	.word	0x00000400
        /*0e6c*/ 	.word	0x000000ff
        /*0e70*/ 	.word	0x00036040
        /*0e74*/ 	.short	0x0100
        /*0e76*/ 	.byte	0x0a
	.zero		1


	//   ....[17]....
        /*0e78*/ 	.word	0x00000410
        /*0e7c*/ 	.word	0x000000ff
        /*0e80*/ 	.word	0x00036088
        /*0e84*/ 	.short	0x0100
        /*0e86*/ 	.byte	0x0a
	.zero		1


	//   ....[18]....
        /*0e88*/ 	.word	0x00001310
        /*0e8c*/ 	.word	0x00000003
        /*0e90*/ 	.word	0x00036000
        /*0e94*/ 	.short	0x010a
        /*0e96*/ 	.byte	0x3f
	.zero		1


	//   ....[19]....
        /*0e98*/ 	.word	0x000023a0
        /*0e9c*/ 	.word	0x00000000
        /*0ea0*/ 	.word	0x00036000
        /*0ea4*/ 	.short	0x010a
        /*0ea6*/ 	.byte	0x3f
	.zero		1


	//   ....[20]....
        /*0ea8*/ 	.word	0x00003830
        /*0eac*/ 	.word	0x000000ff
        /*0eb0*/ 	.word	0x00000000
        /*0eb4*/ 	.short	0x0101
        /*0eb6*/ 	.byte	0x0c
	.zero		1


	//   ....[21]....
        /*0eb8*/ 	.word	0x00003a30
        /*0ebc*/ 	.word	0x000000ff
        /*0ec0*/ 	.word	0x00000000
        /*0ec4*/ 	.short	0x0101
        /*0ec6*/ 	.byte	0x04
	.zero		1


	//   ....[22]....
        /*0ec8*/ 	.word	0x00013b80
        /*0ecc*/ 	.word	0x0000000b
        /*0ed0*/ 	.word	0x00036048
        /*0ed4*/ 	.short	0x010a
        /*0ed6*/ 	.byte	0x3f
	.zero		1


	//   ....[23]....
        /*0ed8*/ 	.word	0x000142e0
        /*0edc*/ 	.word	0x00000003
        /*0ee0*/ 	.word	0x00000000
        /*0ee4*/ 	.short	0x010a
        /*0ee6*/ 	.byte	0x3f
	.zero		1


	//   ....[24]....
        /*0ee8*/ 	.word	0x000143a0
        /*0eec*/ 	.word	0x00000003
        /*0ef0*/ 	.word	0x00000000
        /*0ef4*/ 	.short	0x010a
        /*0ef6*/ 	.byte	0x3f
	.zero		1


	//   ....[25]....
        /*0ef8*/ 	.word	0x00014460
        /*0efc*/ 	.word	0x00000003
        /*0f00*/ 	.word	0x00000000
        /*0f04*/ 	.short	0x010a
        /*0f06*/ 	.byte	0x3f
	.zero		1


	//   ....[26]....
        /*0f08*/ 	.word	0x00014520
        /*0f0c*/ 	.word	0x00000003
        /*0f10*/ 	.word	0x00000000
        /*0f14*/ 	.short	0x010a
        /*0f16*/ 	.byte	0x3f
	.zero		1


	//   ....[27]....
        /*0f18*/ 	.word	0x000145e0
        /*0f1c*/ 	.word	0x00000003
        /*0f20*/ 	.word	0x00000000
        /*0f24*/ 	.short	0x010a
        /*0f26*/ 	.byte	0x3f
	.zero		1


	//   ....[28]....
        /*0f28*/ 	.word	0x000146a0
        /*0f2c*/ 	.word	0x00000003
        /*0f30*/ 	.word	0x00000000
        /*0f34*/ 	.short	0x010a
        /*0f36*/ 	.byte	0x3f
	.zero		1


	//   ....[29]....
        /*0f38*/ 	.word	0x00014760
        /*0f3c*/ 	.word	0x00000003
        /*0f40*/ 	.word	0x00000000
        /*0f44*/ 	.short	0x010a
        /*0f46*/ 	.byte	0x3f
	.zero		1


	//   ....[30]....
        /*0f48*/ 	.word	0x00014820
        /*0f4c*/ 	.word	0x00000003
        /*0f50*/ 	.word	0x00000000
        /*0f54*/ 	.short	0x010a
        /*0f56*/ 	.byte	0x3f
	.zero		1


	//   ....[31]....
        /*0f58*/ 	.word	0x000148e0
        /*0f5c*/ 	.word	0x00000003
        /*0f60*/ 	.word	0x00000000
        /*0f64*/ 	.short	0x010a
        /*0f66*/ 	.byte	0x3f
	.zero		1


	//----- nvinfo : EIATTR_NUM_MBARRIERS
	.align		4
.L_28:
        /*0f68*/ 	.byte	0x03, 0x38
        /*0f6a*/ 	.short	0x0012


	//----- nvinfo : EIATTR_EXIT_INSTR_OFFSETS
	.align		4
        /*0f6c*/ 	.byte	0x04, 0x1c
        /*0f6e*/ 	.short	(.L_30 - .L_29)


	//   ....[0]....
.L_29:
        /*0f70*/ 	.word	0x00000820


	//   ....[1]....
        /*0f74*/ 	.word	0x00003c20


	//   ....[2]....
        /*0f78*/ 	.word	0x0000ef90


	//   ....[3]....
        /*0f7c*/ 	.word	0x0000efd0


	//   ....[4]....
        /*0f80*/ 	.word	0x00013920


	//   ....[5]....
        /*0f84*/ 	.word	0x00013960


	//   ....[6]....
        /*0f88*/ 	.word	0x00013980


	//   ....[7]....
        /*0f8c*/ 	.word	0x000141e0


	//   ....[8]....
        /*0f90*/ 	.word	0x00014910


	//----- nvinfo : EIATTR_MAX_THREADS
	.align		4
.L_30:
        /*0f94*/ 	.byte	0x04, 0x05
        /*0f96*/ 	.short	(.L_32 - .L_31)
.L_31:
        /*0f98*/ 	.word	0x00000100
        /*0f9c*/ 	.word	0x00000001
        /*0fa0*/ 	.word	0x00000001


	//----- nvinfo : EIATTR_CRS_STACK_SIZE
	.align		4
.L_32:
        /*0fa4*/ 	.byte	0x04, 0x1e
        /*0fa6*/ 	.short	(.L_34 - .L_33)
.L_33:
        /*0fa8*/ 	.word	0x00000000


	//----- nvinfo : EIATTR_CBANK_PARAM_SIZE
	.align		4
.L_34:
        /*0fac*/ 	.byte	0x03, 0x19
        /*0fae*/ 	.short	0x03f0


	//----- nvinfo : EIATTR_PARAM_CBANK
	.align		4
        /*0fb0*/ 	.byte	0x04, 0x0a
        /*0fb2*/ 	.short	(.L_36 - .L_35)
	.align		4
.L_35:
        /*0fb4*/ 	.word	index@(.nv.constant0._ZN7cutlass13device_kernelINS_4conv6kernel13ConvUniversalINS1_16ConvProblemShapeILNS1_8OperatorE1ELi2EEENS1_10collective14CollectiveConvINS1_46MainloopSm90TmaGmmaWarpSpecializedImplicitGemmILS5_1ELi9ELi2EN4cute5tupleIJNSA_1CILi1EEESD_SD_EEENS1_36KernelImplicitTmaWarpSpecializedSm90ELi1EEENSB_IJNSC_ILi256EEENSC_ILi128EEENSB_IJNSC_ILi32EEEEEEEEENS_6half_tESM_NSA_8TiledMMAINSA_8MMA_AtomIJNSA_4SM904GMMA26MMA_64x128x16_F32F16F16_SSILNSQ_5MajorE0ELSS_1ELNSQ_7ScaleInE1ELST_1EEEEEENSA_6LayoutISE_NSB_IJNSC_ILi0EEESX_SX_EEEEENSB_IJNSA_10UnderscoreES10_S10_EEEEENS7_6detail26Sm90ImplicitGemmTileTraitsINSA_20SM90_TMA_LOAD_IM2COLENSA_14ComposedLayoutINSA_7SwizzleILi2ELi4ELi3EEENSA_18smem_ptr_flag_bitsILi16EEENSW_INSB_IJNSB_IJNSC_ILi8EEESJ_EEENSB_IJSJ_SD_EEENSB_IJSD_NSC_ILi9EEEEEEEEENSB_IJNSB_IJSJ_SH_EEENSB_IJSD_SX_EEENSB_IJSX_NSC_ILi8192EEEEEEEEEEEEEvEENS14_INSA_13SM90_TMA_LOADENS16_INS17_ILi3ELi4ELi3EEES1A_NSW_INSB_IJNSB_IJNSC_ILi64EEENSC_ILi2EEEEEENSB_IJS1B_NSC_ILi4EEEEEES1F_EEENSB_IJNSB_IJSD_NSC_ILi2048EEEEEENSB_IJS1R_NSC_ILi512EEEEEENSB_IJSX_NSC_ILi4096EEEEEEEEEEEEEvEEEENS_8epilogue10collective6detail29Sm90TmaWarpSpecializedAdapterINS29_15DefaultEpilogueISM_NSB_IJNSB_IJlllEEESD_SX_EEES2E_NS28_6thread17LinearCombinationISM_Li1EffLNS2F_9ScaleType4KindE0ELNS_15FloatRoundStyleE2ESM_EENS_4gemm15EpilogueDefaultEEEEEvvEEEEvNT_6ParamsE)
        /*0fb8*/ 	.short	0x0210
        /*0fba*/ 	.short	0x03f0


	//----- nvinfo : EIATTR_SW_WAR
	.align		4
.L_36:
        /*0fbc*/ 	.byte	0x04, 0x36
        /*0fbe*/ 	.short	(.L_38 - .L_37)
.L_37:
        /*0fc0*/ 	.word	0x00000008
.L_38:


//--------------------- .nv.callgraph             --------------------------
	.section	.nv.callgraph,"",@"SHT_CUDA_CALLGRAPH"
	.align	4
	.sectionentsize	8
	.align		4
        /*0000*/ 	.word	0x00000000
	.align		4
        /*0004*/ 	.word	0xffffffff
	.align		4
        /*0008*/ 	.word	0x00000000
	.align		4
        /*000c*/ 	.word	0xfffffffe
	.align		4
        /*0010*/ 	.word	0x00000000
	.align		4
        /*0014*/ 	.word	0xfffffffd
	.align		4
        /*0018*/ 	.word	0x00000000
	.align		4
        /*001c*/ 	.word	0xfffffffc


//--------------------- .nv.constant4             --------------------------
	.section	.nv.constant4,"a",@progbits
	.align	8
	.align		8
.nv.constant4:
        /*0000*/ 	.dword	_ZN39_INTERNAL_0b66896f_4_k_cu_84c6b630_34024cuda3std3__45__cpo5beginE
	.align		8
        /*0008*/ 	.dword	_ZN39_INTERNAL_0b66896f_4_k_cu_84c6b630_34024cuda3std3__45__cpo3endE
	.align		8
        /*0010*/ 	.dword	_ZN39_INTERNAL_0b66896f_4_k_cu_84c6b630_34024cuda3std3__45__cpo6cbeginE
	.align		8
        /*0018*/ 	.dword	_ZN39_INTERNAL_0b66896f_4_k_cu_84c6b630_34024cuda3std3__45__cpo4cendE
	.align		8
        /*0020*/ 	.dword	_ZN39_INTERNAL_0b66896f_4_k_cu_84c6b630_34024cuda3std3__441_GLOBAL__N__0b66896f_4_k_cu_84c6b630_34026ignoreE
	.align		8
        /*0028*/ 	.dword	_ZN39_INTERNAL_0b66896f_4_k_cu_84c6b630_34024cuda3std3__419piecewise_constructE
	.align		8
        /*0030*/ 	.dword	_ZN39_INTERNAL_0b66896f_4_k_cu_84c6b630_34024cuda3std3__48in_placeE
	.align		8
        /*0038*/ 	.dword	_ZN39_INTERNAL_0b66896f_4_k_cu_84c6b630_34024cuda3std6ranges3__45__cpo4swapE
	.align		8
        /*0040*/ 	.dword	_ZN39_INTERNAL_0b66896f_4_k_cu_84c6b630_34024cuda3std6ranges3__45__cpo9iter_moveE
	.align		8
        /*0048*/ 	.dword	_ZN39_INTERNAL_0b66896f_4_k_cu_84c6b630_34024cute7productE
	.align		8
        /*0050*/ 	.dword	_ZN39_INTERNAL_0b66896f_4_k_cu_84c6b630_34024cute1_E


//--------------------- .text._ZN7cutlass13device_kernelINS_4conv6kernel13ConvUniversalINS1_16ConvProblemShapeILNS1_8OperatorE1ELi2EEENS1_10collective14CollectiveConvINS1_46MainloopSm90TmaGmmaWarpSpecializedImplicitGemmILS5_1ELi9ELi2EN4cute5tupleIJNSA_1CILi1EEESD_SD_EEENS1_36KernelImplicitTmaWarpSpecializedSm90ELi1EEENSB_IJNSC_ILi256EEENSC_ILi128EEENSB_IJNSC_ILi32EEEEEEEEENS_6half_tESM_NSA_8TiledMMAINSA_8MMA_AtomIJNSA_4SM904GMMA26MMA_64x128x16_F32F16F16_SSILNSQ_5MajorE0ELSS_1ELNSQ_7ScaleInE1ELST_1EEEEEENSA_6LayoutISE_NSB_IJNSC_ILi0EEESX_SX_EEEEENSB_IJNSA_10UnderscoreES10_S10_EEEEENS7_6detail26Sm90ImplicitGemmTileTraitsINSA_20SM90_TMA_LOAD_IM2COLENSA_14ComposedLayoutINSA_7SwizzleILi2ELi4ELi3EEENSA_18smem_ptr_flag_bitsILi16EEENSW_INSB_IJNSB_IJNSC_ILi8EEESJ_EEENSB_IJSJ_SD_EEENSB_IJSD_NSC_ILi9EEEEEEEEENSB_IJNSB_IJSJ_SH_EEENSB_IJSD_SX_EEENSB_IJSX_NSC_ILi8192EEEEEEEEEEEEEvEENS14_INSA_13SM90_TMA_LOADENS16_INS17_ILi3ELi4ELi3EEES1A_NSW_INSB_IJNSB_IJNSC_ILi64EEENSC_ILi2EEEEEENSB_IJS1B_NSC_ILi4EEEEEES1F_EEENSB_IJNSB_IJSD_NSC_ILi2048EEEEEENSB_IJS1R_NSC_ILi512EEEEEENSB_IJSX_NSC_ILi4096EEEEEEEEEEEEEvEEEENS_8epilogue10collective6detail29Sm90TmaWarpSpecializedAdapterINS29_15DefaultEpilogueISM_NSB_IJNSB_IJlllEEESD_SX_EEES2E_NS28_6thread17LinearCombinationISM_Li1EffLNS2F_9ScaleType4KindE0ELNS_15FloatRoundStyleE2ESM_EENS_4gemm15EpilogueDefaultEEEEEvvEEEEvNT_6ParamsE --------------------------
	.section	.text._ZN7cutlass13device_kernelINS_4conv6kernel13ConvUniversalINS1_16ConvProblemShapeILNS1_8OperatorE1ELi2EEENS1_10collective14CollectiveConvINS1_46MainloopSm90TmaGmmaWarpSpecializedImplicitGemmILS5_1ELi9ELi2EN4cute5tupleIJNSA_1CILi1EEESD_SD_EEENS1_36KernelImplicitTmaWarpSpecializedSm90ELi1EEENSB_IJNSC_ILi256EEENSC_ILi128EEENSB_IJNSC_ILi32EEEEEEEEENS_6half_tESM_NSA_8TiledMMAINSA_8MMA_AtomIJNSA_4SM904GMMA26MMA_64x128x16_F32F16F16_SSILNSQ_5MajorE0ELSS_1ELNSQ_7ScaleInE1ELST_1EEEEEENSA_6LayoutISE_NSB_IJNSC_ILi0EEESX_SX_EEEEENSB_IJNSA_10UnderscoreES10_S10_EEEEENS7_6detail26Sm90ImplicitGemmTileTraitsINSA_20SM90_TMA_LOAD_IM2COLENSA_14ComposedLayoutINSA_7SwizzleILi2ELi4ELi3EEENSA_18smem_ptr_flag_bitsILi16EEENSW_INSB_IJNSB_IJNSC_ILi8EEESJ_EEENSB_IJSJ_SD_EEENSB_IJSD_NSC_ILi9EEEEEEEEENSB_IJNSB_IJSJ_SH_EEENSB_IJSD_SX_EEENSB_IJSX_NSC_ILi8192EEEEEEEEEEEEEvEENS14_INSA_13SM90_TMA_LOADENS16_INS17_ILi3ELi4ELi3EEES1A_NSW_INSB_IJNSB_IJNSC_ILi64EEENSC_ILi2EEEEEENSB_IJS1B_NSC_ILi4EEEEEES1F_EEENSB_IJNSB_IJSD_NSC_ILi2048EEEEEENSB_IJS1R_NSC_ILi512EEEEEENSB_IJSX_NSC_ILi4096EEEEEEEEEEEEEvEEEENS_8epilogue10collective6detail29Sm90TmaWarpSpecializedAdapterINS29_15DefaultEpilogueISM_NSB_IJNSB_IJlllEEESD_SX_EEES2E_NS28_6thread17LinearCombinationISM_Li1EffLNS2F_9ScaleType4KindE0ELNS_15FloatRoundStyleE2ESM_EENS_4gemm15EpilogueDefaultEEEEEvvEEEEvNT_6ParamsE,"ax",@progbits
	.align	128
.text._ZN7cutlass13device_kernelINS_4conv6kernel13ConvUniversalINS1_16ConvProblemShapeILNS1_8OperatorE1ELi2EEENS1_10collective14CollectiveConvINS1_46MainloopSm90TmaGmmaWarpSpecializedImplicitGemmILS5_1ELi9ELi2EN4cute5tupleIJNSA_1CILi1EEESD_SD_EEENS1_36KernelImplicitTmaWarpSpecializedSm90ELi1EEENSB_IJNSC_ILi256EEENSC_ILi128EEENSB_IJNSC_ILi32EEEEEEEEENS_6half_tESM_NSA_8TiledMMAINSA_8MMA_AtomIJNSA_4SM904GMMA26MMA_64x128x16_F32F16F16_SSILNSQ_5MajorE0ELSS_1ELNSQ_7ScaleInE1ELST_1EEEEEENSA_6LayoutISE_NSB_IJNSC_ILi0EEESX_SX_EEEEENSB_IJNSA_10UnderscoreES10_S10_EEEEENS7_6detail26Sm90ImplicitGemmTileTraitsINSA_20SM90_TMA_LOAD_IM2COLENSA_14ComposedLayoutINSA_7SwizzleILi2ELi4ELi3EEENSA_18smem_ptr_flag_bitsILi16EEENSW_INSB_IJNSB_IJNSC_ILi8EEESJ_EEENSB_IJSJ_SD_EEENSB_IJSD_NSC_ILi9EEEEEEEEENSB_IJNSB_IJSJ_SH_EEENSB_IJSD_SX_EEENSB_IJSX_NSC_ILi8192EEEEEEEEEEEEEvEENS14_INSA_13SM90_TMA_LOADENS16_INS17_ILi3ELi4ELi3EEES1A_NSW_INSB_IJNSB_IJNSC_ILi64EEENSC_ILi2EEEEEENSB_IJS1B_NSC_ILi4EEEEEES1F_EEENSB_IJNSB_IJSD_NSC_ILi2048EEEEEENSB_IJS1R_NSC_ILi512EEEEEENSB_IJSX_NSC_ILi4096EEEEEEEEEEEEEvEEEENS_8epilogue10collective6detail29Sm90TmaWarpSpecializedAdapterINS29_15DefaultEpilogueISM_NSB_IJNSB_IJlllEEESD_SX_EEES2E_NS28_6thread17LinearCombinationISM_Li1EffLNS2F_9ScaleType4KindE0ELNS_15FloatRoundStyleE2ESM_EENS_4gemm15EpilogueDefaultEEEEEvvEEEEvNT_6ParamsE:
        .type           _ZN7cutlass13device_kernelINS_4conv6kernel13ConvUniversalINS1_16ConvProblemShapeILNS1_8OperatorE1ELi2EEENS1_10collective14CollectiveConvINS1_46MainloopSm90TmaGmmaWarpSpecializedImplicitGemmILS5_1ELi9ELi2EN4cute5tupleIJNSA_1CILi1EEESD_SD_EEENS1_36KernelImplicitTmaWarpSpecializedSm90ELi1EEENSB_IJNSC_ILi256EEENSC_ILi128EEENSB_IJNSC_ILi32EEEEEEEEENS_6half_tESM_NSA_8TiledMMAINSA_8MMA_AtomIJNSA_4SM904GMMA26MMA_64x128x16_F32F16F16_SSILNSQ_5MajorE0ELSS_1ELNSQ_7ScaleInE1ELST_1EEEEEENSA_6LayoutISE_NSB_IJNSC_ILi0EEESX_SX_EEEEENSB_IJNSA_10UnderscoreES10_S10_EEEEENS7_6detail26Sm90ImplicitGemmTileTraitsINSA_20SM90_TMA_LOAD_IM2COLENSA_14ComposedLayoutINSA_7SwizzleILi2ELi4ELi3EEENSA_18smem_ptr_flag_bitsILi16EEENSW_INSB_IJNSB_IJNSC_ILi8EEESJ_EEENSB_IJSJ_SD_EEENSB_IJSD_NSC_ILi9EEEEEEEEENSB_IJNSB_IJSJ_SH_EEENSB_IJSD_SX_EEENSB_IJSX_NSC_ILi8192EEEEEEEEEEEEEvEENS14_INSA_13SM90_TMA_LOADENS16_INS17_ILi3ELi4ELi3EEES1A_NSW_INSB_IJNSB_IJNSC_ILi64EEENSC_ILi2EEEEEENSB_IJS1B_NSC_ILi4EEEEEES1F_EEENSB_IJNSB_IJSD_NSC_ILi2048EEEEEENSB_IJS1R_NSC_ILi512EEEEEENSB_IJSX_NSC_ILi4096EEEEEEEEEEEEEvEEEENS_8epilogue10collective6detail29Sm90TmaWarpSpecializedAdapterINS29_15DefaultEpilogueISM_NSB_IJNSB_IJlllEEESD_SX_EEES2E_NS28_6thread17LinearCombinationISM_Li1EffLNS2F_9ScaleType4KindE0ELNS_15FloatRoundStyleE2ESM_EENS_4gemm15EpilogueDefaultEEEEEvvEEEEvNT_6ParamsE,@function
        .size           _ZN7cutlass13device_kernelINS_4conv6kernel13ConvUniversalINS1_16ConvProblemShapeILNS1_8OperatorE1ELi2EEENS1_10collective14CollectiveConvINS1_46MainloopSm90TmaGmmaWarpSpecializedImplicitGemmILS5_1ELi9ELi2EN4cute5tupleIJNSA_1CILi1EEESD_SD_EEENS1_36KernelImplicitTmaWarpSpecializedSm90ELi1EEENSB_IJNSC_ILi256EEENSC_ILi128EEENSB_IJNSC_ILi32EEEEEEEEENS_6half_tESM_NSA_8TiledMMAINSA_8MMA_AtomIJNSA_4SM904GMMA26MMA_64x128x16_F32F16F16_SSILNSQ_5MajorE0ELSS_1ELNSQ_7ScaleInE1ELST_1EEEEEENSA_6LayoutISE_NSB_IJNSC_ILi0EEESX_SX_EEEEENSB_IJNSA_10UnderscoreES10_S10_EEEEENS7_6detail26Sm90ImplicitGemmTileTraitsINSA_20SM90_TMA_LOAD_IM2COLENSA_14ComposedLayoutINSA_7SwizzleILi2ELi4ELi3EEENSA_18smem_ptr_flag_bitsILi16EEENSW_INSB_IJNSB_IJNSC_ILi8EEESJ_EEENSB_IJSJ_SD_EEENSB_IJSD_NSC_ILi9EEEEEEEEENSB_IJNSB_IJSJ_SH_EEENSB_IJSD_SX_EEENSB_IJSX_NSC_ILi8192EEEEEEEEEEEEEvEENS14_INSA_13SM90_TMA_LOADENS16_INS17_ILi3ELi4ELi3EEES1A_NSW_INSB_IJNSB_IJNSC_ILi64EEENSC_ILi2EEEEEENSB_IJS1B_NSC_ILi4EEEEEES1F_EEENSB_IJNSB_IJSD_NSC_ILi2048EEEEEENSB_IJS1R_NSC_ILi512EEEEEENSB_IJSX_NSC_ILi4096EEEEEEEEEEEEEvEEEENS_8epilogue10collective6detail29Sm90TmaWarpSpecializedAdapterINS29_15DefaultEpilogueISM_NSB_IJNSB_IJlllEEESD_SX_EEES2E_NS28_6thread17LinearCombinationISM_Li1EffLNS2F_9ScaleType4KindE0ELNS_15FloatRoundStyleE2ESM_EENS_4gemm15EpilogueDefaultEEEEEvvEEEEvNT_6ParamsE,(.L_x_541 - _ZN7cutlass13device_kernelINS_4conv6kernel13ConvUniversalINS1_16ConvProblemShapeILNS1_8OperatorE1ELi2EEENS1_10collective14CollectiveConvINS1_46MainloopSm90TmaGmmaWarpSpecializedImplicitGemmILS5_1ELi9ELi2EN4cute5tupleIJNSA_1CILi1EEESD_SD_EEENS1_36KernelImplicitTmaWarpSpecializedSm90ELi1EEENSB_IJNSC_ILi256EEENSC_ILi128EEENSB_IJNSC_ILi32EEEEEEEEENS_6half_tESM_NSA_8TiledMMAINSA_8MMA_AtomIJNSA_4SM904GMMA26MMA_64x128x16_F32F16F16_SSILNSQ_5MajorE0ELSS_1ELNSQ_7ScaleInE1ELST_1EEEEEENSA_6LayoutISE_NSB_IJNSC_ILi0EEESX_SX_EEEEENSB_IJNSA_10UnderscoreES10_S10_EEEEENS7_6detail26Sm90ImplicitGemmTileTraitsINSA_20SM90_TMA_LOAD_IM2COLENSA_14ComposedLayoutINSA_7SwizzleILi2ELi4ELi3EEENSA_18smem_ptr_flag_bitsILi16EEENSW_INSB_IJNSB_IJNSC_ILi8EEESJ_EEENSB_IJSJ_SD_EEENSB_IJSD_NSC_ILi9EEEEEEEEENSB_IJNSB_IJSJ_SH_EEENSB_IJSD_SX_EEENSB_IJSX_NSC_ILi8192EEEEEEEEEEEEEvEENS14_INSA_13SM90_TMA_LOADENS16_INS17_ILi3ELi4ELi3EEES1A_NSW_INSB_IJNSB_IJNSC_ILi64EEENSC_ILi2EEEEEENSB_IJS1B_NSC_ILi4EEEEEES1F_EEENSB_IJNSB_IJSD_NSC_ILi2048EEEEEENSB_IJS1R_NSC_ILi512EEEEEENSB_IJSX_NSC_ILi4096EEEEEEEEEEEEEvEEEENS_8epilogue10collective6detail29Sm90TmaWarpSpecializedAdapterINS29_15DefaultEpilogueISM_NSB_IJNSB_IJlllEEESD_SX_EEES2E_NS28_6thread17LinearCombinationISM_Li1EffLNS2F_9ScaleType4KindE0ELNS_15FloatRoundStyleE2ESM_EENS_4gemm15EpilogueDefaultEEEEEvvEEEEvNT_6ParamsE)
        .other          _ZN7cutlass13device_kernelINS_4conv6kernel13ConvUniversalINS1_16ConvProblemShapeILNS1_8OperatorE1ELi2EEENS1_10collective14CollectiveConvINS1_46MainloopSm90TmaGmmaWarpSpecializedImplicitGemmILS5_1ELi9ELi2EN4cute5tupleIJNSA_1CILi1EEESD_SD_EEENS1_36KernelImplicitTmaWarpSpecializedSm90ELi1EEENSB_IJNSC_ILi256EEENSC_ILi128EEENSB_IJNSC_ILi32EEEEEEEEENS_6half_tESM_NSA_8TiledMMAINSA_8MMA_AtomIJNSA_4SM904GMMA26MMA_64x128x16_F32F16F16_SSILNSQ_5MajorE0ELSS_1ELNSQ_7ScaleInE1ELST_1EEEEEENSA_6LayoutISE_NSB_IJNSC_ILi0EEESX_SX_EEEEENSB_IJNSA_10UnderscoreES10_S10_EEEEENS7_6detail26Sm90ImplicitGemmTileTraitsINSA_20SM90_TMA_LOAD_IM2COLENSA_14ComposedLayoutINSA_7SwizzleILi2ELi4ELi3EEENSA_18smem_ptr_flag_bitsILi16EEENSW_INSB_IJNSB_IJNSC_ILi8EEESJ_EEENSB_IJSJ_SD_EEENSB_IJSD_NSC_ILi9EEEEEEEEENSB_IJNSB_IJSJ_SH_EEENSB_IJSD_SX_EEENSB_IJSX_NSC_ILi8192EEEEEEEEEEEEEvEENS14_INSA_13SM90_TMA_LOADENS16_INS17_ILi3ELi4ELi3EEES1A_NSW_INSB_IJNSB_IJNSC_ILi64EEENSC_ILi2EEEEEENSB_IJS1B_NSC_ILi4EEEEEES1F_EEENSB_IJNSB_IJSD_NSC_ILi2048EEEEEENSB_IJS1R_NSC_ILi512EEEEEENSB_IJSX_NSC_ILi4096EEEEEEEEEEEEEvEEEENS_8epilogue10collective6detail29Sm90TmaWarpSpecializedAdapterINS29_15DefaultEpilogueISM_NSB_IJNSB_IJlllEEESD_SX_EEES2E_NS28_6thread17LinearCombinationISM_Li1EffLNS2F_9ScaleType4KindE0ELNS_15FloatRoundStyleE2ESM_EENS_4gemm15EpilogueDefaultEEEEEvvEEEEvNT_6ParamsE,@"STO_CUDA_ENTRY STV_DEFAULT"
_ZN7cutlass13device_kernelINS_4conv6kernel13ConvUniversalINS1_16ConvProblemShapeILNS1_8OperatorE1ELi2EEENS1_10collective14CollectiveConvINS1_46MainloopSm90TmaGmmaWarpSpecializedImplicitGemmILS5_1ELi9ELi2EN4cute5tupleIJNSA_1CILi1EEESD_SD_EEENS1_36KernelImplicitTmaWarpSpecializedSm90ELi1EEENSB_IJNSC_ILi256EEENSC_ILi128EEENSB_IJNSC_ILi32EEEEEEEEENS_6half_tESM_NSA_8TiledMMAINSA_8MMA_AtomIJNSA_4SM904GMMA26MMA_64x128x16_F32F16F16_SSILNSQ_5MajorE0ELSS_1ELNSQ_7ScaleInE1ELST_1EEEEEENSA_6LayoutISE_NSB_IJNSC_ILi0EEESX_SX_EEEEENSB_IJNSA_10UnderscoreES10_S10_EEEEENS7_6detail26Sm90ImplicitGemmTileTraitsINSA_20SM90_TMA_LOAD_IM2COLENSA_14ComposedLayoutINSA_7SwizzleILi2ELi4ELi3EEENSA_18smem_ptr_flag_bitsILi16EEENSW_INSB_IJNSB_IJNSC_ILi8EEESJ_EEENSB_IJSJ_SD_EEENSB_IJSD_NSC_ILi9EEEEEEEEENSB_IJNSB_IJSJ_SH_EEENSB_IJSD_SX_EEENSB_IJSX_NSC_ILi8192EEEEEEEEEEEEEvEENS14_INSA_13SM90_TMA_LOADENS16_INS17_ILi3ELi4ELi3EEES1A_NSW_INSB_IJNSB_IJNSC_ILi64EEENSC_ILi2EEEEEENSB_IJS1B_NSC_ILi4EEEEEES1F_EEENSB_IJNSB_IJSD_NSC_ILi2048EEEEEENSB_IJS1R_NSC_ILi512EEEEEENSB_IJSX_NSC_ILi4096EEEEEEEEEEEEEvEEEENS_8epilogue10collective6detail29Sm90TmaWarpSpecializedAdapterINS29_15DefaultEpilogueISM_NSB_IJNSB_IJlllEEESD_SX_EEES2E_NS28_6thread17LinearCombinationISM_Li1EffLNS2F_9ScaleType4KindE0ELNS_15FloatRoundStyleE2ESM_EENS_4gemm15EpilogueDefaultEEEEEvvEEEEvNT_6ParamsE:
[----:B------:R-:W0:Y:S01]  /*0000*/  LDC R1, c[0x0][0x28] ;  /* 0x00000a00ff017b82 */ /* 0x000e220000000800 */
[----:B------:R-:W1:Y:S01]  /*0010*/  S2R R7, SR_TID.X ;  /* 0x0000000000077919 */ /* 0x000e620000002100 */
[----:B------:R-:W-:Y:S01]  /*0020*/  ELECT P0, URZ, PT ;  /* 0x00000000003f782f */ /* 0x000fe20003800000 */
[----:B------:R-:W-:Y:S01]  /*0030*/  BSSY B0, `(.L_x_0) ;  /* 0x0000015000007945 */ /* 0x000fe20003800000 */
[----:B0-----:R-:W-:Y:S01]  /*0040*/  VIADD R1, R1, 0xfffffd90 ;  /* 0xfffffd9001017836 */ /* 0x001fe20000000000 */
[----:B-1----:R-:W-:-:S05]  /*0050*/  SHF.R.U32.HI R0, RZ, 0x5, R7 ;  /* 0x00000005ff007819 */ /* 0x002fca0000011607 */
[----:B------:R-:W0:Y:S02]  /*0060*/  SHFL.IDX PT, R2, R0, RZ, 0x1f ;  /* 0x00001fff00027589 */ /* 0x000e2400000e0000 */
[----:B0-----:R-:W-:Y:S02]  /*0070*/  R2UR UR4, R2 ;  /* 0x00000000020472ca */ /* 0x001fe400000e0000 */
[----:B------:R-:W-:-:S06]  /*0080*/  SHF.R.U32.HI R2, RZ, 0x7, R7 ;  /* 0x00000007ff027819 */ /* 0x000fcc0000011607 */
[----:B------:R-:W0:Y:S05]  /*0090*/  SHFL.IDX PT, R2, R2, RZ, 0x1f ;  /* 0x00001fff02027589 */ /* 0x000e2a00000e0000 */
[----:B------:R-:W-:Y:S02]  /*00a0*/  USHF.R.S32.HI UR5, URZ, 0x1f, UR4 ;  /* 0x0000001f3f057899 */ /* 0x000fe40008011404 */
[----:B------:R-:W-:Y:S02]  /*00b0*/  ISETP.NE.OR P0, PT, RZ, UR4, !P0 ;  /* 0x00000004ff007c0c */ /* 0x000fe4000c705670 */
[----:B------:R-:W-:-:S04]  /*00c0*/  ULEA.HI UR5, UR5, UR4, URZ, 0x2 ;  /* 0x0000000405057291 */ /* 0x000fc8000f8f103f */
[----:B------:R-:W-:-:S04]  /*00d0*/  ULOP3.LUT UR5, UR5, 0xfffffffc, URZ, 0xc0, !UPT ;  /* 0xfffffffc05057892 */ /* 0x000fc8000f8ec03f */
[----:B------:R-:W-:-:S03]  /*00e0*/  UIADD3 UR7, UR4, -UR5, URZ ;  /* 0x8000000504077290 */ /* 0x000fc6000fffe03f */
[----:B------:R-:W-:Y:S09]  /*00f0*/  @P0 BRA `(.L_x_1) ;  /* 0x0000000000200947 */ /* 0x000ff20003800000 */
[----:B------:R-:W-:Y:S02]  /*0100*/  ULDC.64 UR4, c[0x0][0x198] ;  /* 0x0000660000047ab9 */ /* 0x000fe40000000a00 */
[----:B------:R-:W-:Y:S02]  /*0110*/  UIADD3 UR8, UP0, UR4, 0xf0, URZ ;  /* 0x000000f004087890 */ /* 0x000fe4000ff1e03f */
[----:B------:R-:W-:Y:S02]  /*0120*/  UIADD3 UR4, UP1, UR4, 0x1f0, URZ ;  /* 0x000001f004047890 */ /* 0x000fe4000ff3e03f */
[----:B------:R-:W-:Y:S02]  /*0130*/  UIADD3.X UR9, URZ, UR5, URZ, UP0, !UPT ;  /* 0x000000053f097290 */ /* 0x000fe400087fe43f */
[----:B------:R-:W-:-:S07]  /*0140*/  UIADD3.X UR5, URZ, UR5, URZ, UP1, !UPT ;  /* 0x000000053f057290 */ /* 0x000fce0008ffe43f */
[----:B------:R1:W-:Y:S02]  /*0150*/  UTMACCTL.PF [UR8] ;  /* 0x00000000080079b9 */ /* 0x0003e40008040000 */
[----:B------:R1:W-:Y:S02]  /*0160*/  UTMACCTL.PF [UR4] ;  /* 0x00000000040079b9 */ /* 0x0003e40008040000 */
[----:B-1----:R-:W-:Y:S01]  /*0170*/  NOP ;  /* 0x0000000000007918 */ /* 0x002fe20000000000 */
.L_x_1:
[----:B------:R-:W-:Y:S05]  /*0180*/  BSYNC B0 ;  /* 0x0000000000007941 */ /* 0x000fea0003800000 */
.L_x_0:
[----:B------:R-:W1:Y:S01]  /*0190*/  SHFL.IDX PT, R0, R0, RZ, 0x1f ;  /* 0x00001fff00007589 */ /* 0x000e6200000e0000 */
[----:B0-----:R-:W-:-:S13]  /*01a0*/  R2UR UR11, R2 ;  /* 0x00000000020b72ca */ /* 0x001fda00000e0000 */
[----:B------:R-:W-:Y:S02]  /*01b0*/  ULOP3.LUT UP0, URZ, UR11, UR7, URZ, 0xfc, !UPT ;  /* 0x000000070b3f7292 */ /* 0x000fe4000f80fc3f */
[----:B------:R-:W-:Y:S02]  /*01c0*/  UISETP.NE.AND UP1, UPT, UR11, 0x1, UPT ;  /* 0x000000010b00788c */ /* 0x000fe4000bf25270 */
[----:B------:R-:W-:-:S04]  /*01d0*/  USEL UR6, URZ, 0x1, UP0 ;  /* 0x000000013f067887 */ /* 0x000fc80008000000 */
[----:B------:R-:W-:Y:S01]  /*01e0*/  USEL UR6, UR6, 0x2, UP1 ;  /* 0x0000000206067887 */ /* 0x000fe20008800000 */
[----:B-1----:R-:W-:-:S13]  /*01f0*/  ISETP.NE.AND P0, PT, R0, RZ, PT ;  /* 0x000000ff0000720c */ /* 0x002fda0003f05270 */
[----:B------:R-:W-:Y:S05]  /*0200*/  @P0 BRA `(.L_x_2) ;  /* 0x00000000008c0947 */ /* 0x000fea0003800000 */
[----:B------:R-:W-:Y:S01]  /*0210*/  ELECT P0, URZ, PT ;  /* 0x00000000003f782f */ /* 0x000fe20003800000 */
[----:B------:R-:W-:-:S12]  /*0220*/  BSSY B0, `(.L_x_2) ;  /* 0x0000021000007945 */ /* 0x000fd80003800000 */
[----:B------:R-:W-:Y:S05]  /*0230*/  @!P0 BRA `(.L_x_3) ;  /* 0x00000000007c8947 */ /* 0x000fea0003800000 */
[----:B------:R-:W0:Y:S01]  /*0240*/  S2UR UR10, SR_CgaCtaId ;  /* 0x00000000000a79c3 */ /* 0x000e220000008800 */
[----:B------:R-:W-:Y:S01]  /*0250*/  UMOV UR4, 0x400 ;  /* 0x0000040000047882 */ /* 0x000fe20000000000 */
[----:B------:R-:W-:Y:S01]  /*0260*/  UMOV UR5, 0x1 ;  /* 0x0000000100057882 */ /* 0x000fe20000000000 */
[----:B------:R-:W-:Y:S02]  /*0270*/  UMOV UR8, 0x80 ;  /* 0x0000008000087882 */ /* 0x000fe40000000000 */
[----:B------:R-:W-:-:S04]  /*0280*/  UIADD3 UR8, -UR8, 0x100000, URZ ;  /* 0x0010000008087890 */ /* 0x000fc8000fffe13f */
[----:B------:R-:W-:Y:S02]  /*0290*/  USHF.L.U32 UR9, UR8, 0xb, URZ ;  /* 0x0000000b08097899 */ /* 0x000fe4000800063f */
[----:B------:R-:W-:Y:S02]  /*02a0*/  USHF.L.U32 UR8, UR8, 0x1, URZ ;  /* 0x0000000108087899 */ /* 0x000fe4000800063f */
[----:B0-----:R-:W-:Y:S02]  /*02b0*/  ULEA UR10, UR10, UR4, 0x18 ;  /* 0x000000040a0a7291 */ /* 0x001fe4000f8ec03f */
[----:B------:R-:W-:-:S04]  /*02c0*/  UIADD3 UR4, -UR5, 0x100000, URZ ;  /* 0x0010000005047890 */ /* 0x000fc8000fffe13f */
[----:B------:R-:W-:Y:S02]  /*02d0*/  USHF.L.U32 UR5, UR4, 0xb, URZ ;  /* 0x0000000b04057899 */ /* 0x000fe4000800063f */
[----:B------:R-:W-:Y:S01]  /*02e0*/  USHF.L.U32 UR4, UR4, 0x1, URZ ;  /* 0x0000000104047899 */ /* 0x000fe2000800063f */
[----:B------:R-:W0:Y:S11]  /*02f0*/  FENCE.VIEW.ASYNC.S ;  /* 0x00000000000073c6 */ /* 0x000e360000000000 */
[----:B0-----:R0:W1:Y:S01]  /*0300*/  SYNCS.EXCH.64 URZ, [UR10+0x36000], UR4 ;  /* 0x036000040a3f75b2 */ /* 0x0010620008000100 */
[----:B------:R0:W2:Y:S01]  /*0310*/  SYNCS.EXCH.64 URZ, [UR10+0x36048], UR8 ;  /* 0x036048080a3f75b2 */ /* 0x0000a20008000100 */
[----:B------:R0:W3:Y:S01]  /*0320*/  SYNCS.EXCH.64 URZ, [UR10+0x36008], UR4 ;  /* 0x036008040a3f75b2 */ /* 0x0000e20008000100 */
[----:B------:R0:W4:Y:S01]  /*0330*/  SYNCS.EXCH.64 URZ, [UR10+0x36050], UR8 ;  /* 0x036050080a3f75b2 */ /* 0x0001220008000100 */
[----:B------:R0:W0:Y:S01]  /*0340*/  SYNCS.EXCH.64 URZ, [UR10+0x36010], UR4 ;  /* 0x036010040a3f75b2 */ /* 0x0000220008000100 */
        /* <DEDUP_REMOVED lines=13> */
[----:B------:R-:W-:Y:S01]  /*0420*/  NOP ;  /* 0x0000000000007918 */ /* 0x000fe20000000000 */
.L_x_3:
[----:B0-----:R-:W-:Y:S05]  /*0430*/  BSYNC B0 ;  /* 0x0000000000007941 */ /* 0x001fea0003800000 */
.L_x_2:
[----:B------:R-:W-:Y:S01]  /*0440*/  ULDC.64 UR4, c[0x0][0x598] ;  /* 0x0001660000047ab9 */ /* 0x000fe20000000a00 */
[----:B------:R-:W-:Y:S01]  /*0450*/  SHF.R.S32.HI R0, RZ, 0x1f, R7 ;  /* 0x0000001fff007819 */ /* 0x000fe20000011407 */
[----:B------:R-:W-:Y:S01]  /*0460*/  NOP ;  /* 0x0000000000007918 */ /* 0x000fe20000000000 */
[----:B------:R-:W-:Y:S01]  /*0470*/  ISETP.NE.U32.AND P0, PT, RZ, UR4, PT ;  /* 0x00000004ff007c0c */ /* 0x000fe2000bf05070 */
[----:B------:R-:W-:Y:S01]  /*0480*/  NOP ;  /* 0x0000000000007918 */ /* 0x000fe20000000000 */
[----:B------:R-:W-:Y:S01]  /*0490*/  LEA.HI R0, R0, R7, RZ, 0x7 ;  /* 0x0000000700007211 */ /* 0x000fe200078f38ff */
[----:B------:R-:W-:Y:S01]  /*04a0*/  ULDC.64 UR14, c[0x0][0x208] ;  /* 0x00008200000e7ab9 */ /* 0x000fe20000000a00 */
[----:B-1234-:R-:W-:Y:S01]  /*04b0*/  BAR.SYNC.DEFER_BLOCKING 0x0 ;  /* 0x0000000000007b1d */ /* 0x01efe20000010000 */
[----:B------:R-:W-:Y:S02]  /*04c0*/  ISETP.NE.AND.EX P0, PT, RZ, UR5, PT, P0 ;  /* 0x00000005ff007c0c */ /* 0x000fe4000bf05300 */
[----:B------:R-:W-:-:S05]  /*04d0*/  LOP3.LUT R0, R0, 0xffffff80, RZ, 0xc0, !PT ;  /* 0xffffff8000007812 */ /* 0x000fca00078ec0ff */
[----:B------:R-:W-:-:S06]  /*04e0*/  IMAD.IADD R5, R7, 0x1, -R0 ;  /* 0x0000000107057824 */ /* 0x000fcc00078e0a00 */
[----:B------:R-:W-:Y:S05]  /*04f0*/  @!P0 BRA `(.L_x_4) ;  /* 0x0000000000208947 */ /* 0x000fea0003800000 */
[----:B------:R-:W0:Y:S02]  /*0500*/  LDC.64 R2, c[0x0][0x598] ;  /* 0x00016600ff027b82 */ /* 0x000e240000000a00 */
[----:B0-----:R-:W2:Y:S02]  /*0510*/  LDG.E.64 R2, desc[UR14][R2.64] ;  /* 0x0000000e02027981 */ /* 0x001ea4000c1e1b00 */
[----:B--2---:R-:W-:-:S04]  /*0520*/  ISETP.NE.U32.AND P0, PT, R2, RZ, PT ;  /* 0x000000ff0200720c */ /* 0x004fc80003f05070 */
[----:B------:R-:W-:-:S13]  /*0530*/  ISETP.NE.AND.EX P0, PT, R3, RZ, PT, P0 ;  /* 0x000000ff0300720c */ /* 0x000fda0003f05300 */
[----:B------:R-:W-:Y:S05]  /*0540*/  @!P0 BRA `(.L_x_4) ;  /* 0x00000000000c8947 */ /* 0x000fea0003800000 */
[----:B------:R-:W2:Y:S02]  /*0550*/  LD.E R2, desc[UR14][R2.64] ;  /* 0x0000000e02027980 */ /* 0x000ea4000c101900 */
[----:B--2---:R-:W-:Y:S01]  /*0560*/  R2UR UR13, R2 ;  /* 0x00000000020d72ca */ /* 0x004fe200000e0000 */
[----:B------:R-:W-:-:S14]  /*0570*/  BRA `(.L_x_5) ;  /* 0x0000000000247947 */ /* 0x000fdc0003800000 */
.L_x_4:
[----:B------:R-:W-:Y:S02]  /*0580*/  ULDC.64 UR4, c[0x0][0x588] ;  /* 0x0001620000047ab9 */ /* 0x000fe40000000a00 */
[----:B------:R-:W-:-:S04]  /*0590*/  ISETP.NE.U32.AND P0, PT, RZ, UR4, PT ;  /* 0x00000004ff007c0c */ /* 0x000fc8000bf05070 */
[----:B------:R-:W-:-:S13]  /*05a0*/  ISETP.NE.AND.EX P0, PT, RZ, UR5, PT, P0 ;  /* 0x00000005ff007c0c */ /* 0x000fda000bf05300 */
[----:B------:R-:W-:Y:S05]  /*05b0*/  @!P0 BRA `(.L_x_6) ;  /* 0x0000000000108947 */ /* 0x000fea0003800000 */
[----:B------:R-:W0:Y:S02]  /*05c0*/  LDC.64 R2, c[0x0][0x588] ;  /* 0x00016200ff027b82 */ /* 0x000e240000000a00 */
[----:B0-----:R-:W2:Y:S02]  /*05d0*/  LDG.E R2, desc[UR14][R2.64] ;  /* 0x0000000e02027981 */ /* 0x001ea4000c1e1900 */
[----:B--2---:R-:W-:Y:S01]  /*05e0*/  R2UR UR13, R2 ;  /* 0x00000000020d72ca */ /* 0x004fe200000e0000 */
[----:B------:R-:W-:-:S14]  /*05f0*/  BRA `(.L_x_5) ;  /* 0x0000000000047947 */ /* 0x000fdc0003800000 */
.L_x_6:
[----:B------:R-:W-:-:S05]  /*0600*/  ULDC UR13, c[0x0][0x580] ;  /* 0x00016000000d7ab9 */ /* 0x000fca0000000800 */
.L_x_5:
[----:B------:R-:W-:Y:S02]  /*0610*/  ULDC.64 UR4, c[0x0][0x5a0] ;  /* 0x0001680000047ab9 */ /* 0x000fe40000000a00 */
[----:B------:R-:W-:-:S04]  /*0620*/  ISETP.NE.U32.AND P0, PT, RZ, UR4, PT ;  /* 0x00000004ff007c0c */ /* 0x000fc8000bf05070 */
[----:B------:R-:W-:-:S13]  /*0630*/  ISETP.NE.AND.EX P0, PT, RZ, UR5, PT, P0 ;  /* 0x00000005ff007c0c */ /* 0x000fda000bf05300 */
        /* <DEDUP_REMOVED lines=9> */
.L_x_7:
        /* <DEDUP_REMOVED lines=8> */
.L_x_9:
[----:B------:R-:W-:-:S05]  /*0750*/  ULDC UR16, c[0x0][0x584] ;  /* 0x0001610000107ab9 */ /* 0x000fca0000000800 */
.L_x_8:
[----:B------:R-:W-:Y:S01]  /*0760*/  ULDC UR4, c[0x0][0x3c4] ;  /* 0x0000f10000047ab9 */ /* 0x000fe20000000800 */
[----:B------:R-:W-:Y:S01]  /*0770*/  ISETP.NE.AND P0, PT, RZ, UR11, PT ;  /* 0x0000000bff007c0c */ /* 0x000fe2000bf05270 */
[----:B------:R-:W-:Y:S01]  /*0780*/  UIADD3 UR4, UR4, 0x1f, URZ ;  /* 0x0000001f04047890 */ /* 0x000fe2000fffe03f */
[----:B------:R-:W-:-:S03]  /*0790*/  ULDC.64 UR32, c[0x0][0x3c8] ;  /* 0x0000f20000207ab9 */ /* 0x000fc60000000a00 */
[----:B------:R-:W-:-:S04]  /*07a0*/  USHF.R.S32.HI UR5, URZ, 0x1f, UR4 ;  /* 0x0000001f3f057899 */ /* 0x000fc80008011404 */
[----:B------:R-:W-:-:S04]  /*07b0*/  ULEA.HI UR4, UR5, UR4, URZ, 0x5 ;  /* 0x0000000405047291 */ /* 0x000fc8000f8f283f */
[----:B------:R-:W-:-:S04]  /*07c0*/  USHF.R.S32.HI UR4, URZ, 0x5, UR4 ;  /* 0x000000053f047899 */ /* 0x000fc80008011404 */
[----:B------:R-:W-:-:S04]  /*07d0*/  UIMAD UR5, UR4, UR32, URZ ;  /* 0x00000020040572a4 */ /* 0x000fc8000f8e023f */
[----:B------:R-:W-:Y:S01]  /*07e0*/  UIMAD UR5, UR5, UR33, URZ ;  /* 0x00000021050572a4 */ /* 0x000fe2000f8e023f */
[----:B------:R-:W-:Y:S11]  /*07f0*/  @!P0 BRA `(.L_x_10) ;  /* 0x00000130005c8947 */ /* 0x000ff60003800000 */
[----:B------:R-:W-:-:S06]  /*0800*/  UISETP.NE.AND UP0, UPT, UR11, 0x1, UPT ;  /* 0x000000010b00788c */ /* 0x000fcc000bf05270 */
[----:B------:R-:W-:-:S13]  /*0810*/  PLOP3.LUT P0, PT, PT, PT, UP0, 0x80, 0x0 ;  /* 0x000000000000781c */ /* 0x000fda0003f0f008 */
[----:B------:R-:W-:Y:S05]  /*0820*/  @P0 EXIT ;  /* 0x000000000000094d */ /* 0x000fea0003800000 */
[----:B------:R0:W-:Y:S01]  /*0830*/  STL [R1], RZ ;  /* 0x000000ff01007387 */ /* 0x0001e20000100800 */
[----:B------:R-:W-:Y:S01]  /*0840*/  UISETP.GE.AND UP0, UPT, UR5, 0x1, UPT ;  /* 0x000000010500788c */ /* 0x000fe2000bf06270 */
[----:B------:R-:W-:Y:S01]  /*0850*/  CS2R R86, SRZ ;  /* 0x0000000000567805 */ /* 0x000fe2000001ff00 */
[----:B------:R-:W-:Y:S01]  /*0860*/  UMOV UR4, URZ ;  /* 0x0000003f00047c82 */ /* 0x000fe20008000000 */
[----:B------:R0:W-:Y:S01]  /*0870*/  STL [R1+0x4], RZ ;  /* 0x000004ff01007387 */ /* 0x0001e20000100800 */
[----:B------:R-:W-:Y:S02]  /*0880*/  CS2R R152, SRZ ;  /* 0x0000000000987805 */ /* 0x000fe4000001ff00 */
[----:B------:R-:W-:Y:S02]  /*0890*/  CS2R R154, SRZ ;  /* 0x00000000009a7805 */ /* 0x000fe4000001ff00 */
[----:B------:R-:W-:Y:S01]  /*08a0*/  PLOP3.LUT P0, PT, PT, PT, UP0, 0x80, 0x0 ;  /* 0x000000000000781c */ /* 0x000fe20003f0f008 */
[----:B------:R0:W-:Y:S01]  /*08b0*/  STL [R1+0x8], RZ ;  /* 0x000008ff01007387 */ /* 0x0001e20000100800 */
[----:B------:R-:W-:-:S02]  /*08c0*/  CS2R R156, SRZ ;  /* 0x00000000009c7805 */ /* 0x000fc4000001ff00 */
[----:B------:R-:W-:Y:S02]  /*08d0*/  CS2R R158, SRZ ;  /* 0x00000000009e7805 */ /* 0x000fe4000001ff00 */
[----:B------:R-:W-:Y:S01]  /*08e0*/  CS2R R160, SRZ ;  /* 0x0000000000a07805 */ /* 0x000fe2000001ff00 */
[----:B------:R0:W-:Y:S01]  /*08f0*/  STL [R1+0xc], RZ ;  /* 0x00000cff01007387 */ /* 0x0001e20000100800 */
[----:B------:R-:W-:Y:S02]  /*0900*/  CS2R R162, SRZ ;  /* 0x0000000000a27805 */ /* 0x000fe4000001ff00 */
[----:B------:R-:W-:Y:S02]  /*0910*/  CS2R R164, SRZ ;  /* 0x0000000000a47805 */ /* 0x000fe4000001ff00 */
[----:B------:R-:W-:Y:S01]  /*0920*/  CS2R R166, SRZ ;  /* 0x0000000000a67805 */ /* 0x000fe2000001ff00 */
        /* <DEDUP_REMOVED lines=116> */
[----:B------:R0:W-:Y:S04]  /*1070*/  STL [R1+0x84], RZ ;  /* 0x000084ff01007387 */ /* 0x0001e80000100800 */
        /* <DEDUP_REMOVED lines=29> */
[----:B------:R0:W-:Y:S01]  /*1250*/  STL [R1+0xfc], RZ ;  /* 0x0000fcff01007387 */ /* 0x0001e20000100800 */
[----:B------:R-:W-:Y:S05]  /*1260*/  @!P0 BRA `(.L_x_11) ;  /* 0x0000000c00f88947 */ /* 0x000fea0003800000 */
[----:B------:R-:W-:-:S04]  /*1270*/  ULOP3.LUT UR4, UR6, 0x1, URZ, 0xfc, !UPT ;  /* 0x0000000106047892 */ /* 0x000fc8000f8efc3f */
[----:B------:R-:W-:-:S06]  /*1280*/  UISETP.NE.AND UP0, UPT, UR4, 0x3, UPT ;  /* 0x000000030400788c */ /* 0x000fcc000bf05270 */
[----:B------:R-:W-:-:S13]  /*1290*/  PLOP3.LUT P1, PT, PT, PT, UP0, 0x80, 0x0 ;  /* 0x000000000000781c */ /* 0x000fda0003f2f008 */
[----:B------:R-:W-:Y:S05]  /*12a0*/  @!P1 BRA `(.L_x_12) ;  /* 0x0000000000049947 */ /* 0x000fea0003800000 */
[----:B------:R-:W-:Y:S01]  /*12b0*/  BPT.TRAP 0x1 ;  /* 0x000000040000795c */ /* 0x000fe20000300000 */
.L_x_12:
[----:B------:R-:W1:Y:S01]  /*12c0*/  S2UR UR7, SR_CgaCtaId ;  /* 0x00000000000779c3 */ /* 0x000e620000008800 */
[----:B------:R-:W-:Y:S01]  /*12d0*/  SHF.L.U32 R0, RZ, 0x1f, RZ ;  /* 0x0000001fff007819 */ /* 0x000fe200000006ff */
[----:B------:R-:W-:Y:S02]  /*12e0*/  UMOV UR4, 0x400 ;  /* 0x0000040000047882 */ /* 0x000fe40000000000 */
[----:B-1----:R-:W-:-:S12]  /*12f0*/  ULEA UR4, UR7, UR4, 0x18 ;  /* 0x0000000407047291 */ /* 0x002fd8000f8ec03f */
.L_x_13:
[----:B-1----:R-:W-:-:S04]  /*1300*/  IMAD.U32 R3, RZ, RZ, UR4 ;  /* 0x00000004ff037e24 */ /* 0x002fc8000f8e00ff */
[----:B------:R1:W2:Y:S03]  /*1310*/  SYNCS.PHASECHK.TRANS64.TRYWAIT P1, [R3+URZ+0x36000], R0 ;  /* 0x03600000030075a7 */ /* 0x0002a6000802017f */
[----:B--2---:R-:W-:Y:S05]  /*1320*/  @!P1 NANOSLEEP.SYNCS 0x989680 ;  /* 0x009896800000995d */ /* 0x004fea0003900000 */
[----:B------:R-:W2:Y:S02]  /*1330*/  @!P1 SYNCS.PHASECHK.TRANS64 P1, [R3+URZ+0x36000], R0 ;  /* 0x03600000030095a7 */ /* 0x000ea4000802007f */
[----:B--2---:R-:W-:Y:S05]  /*1340*/  @!P1 BRA `(.L_x_13) ;  /* 0xfffffffc00ec9947 */ /* 0x004fea000383ffff */
[----:B------:R-:W-:Y:S01]  /*1350*/  UIADD3 UR7, UR4, 0x24000, URZ ;  /* 0x0002400004077890 */ /* 0x000fe2000fffe03f */
[----:B------:R-:W-:Y:S01]  /*1360*/  WARPGROUP.ARRIVE ;  /* 0x00000000000079c5 */ /* 0x000fe20000000000 */
[----:B------:R-:W-:Y:S02]  /*1370*/  USHF.R.U32.HI UR4, URZ, 0x4, UR4 ;  /* 0x000000043f047899 */ /* 0x000fe40008011604 */
[----:B------:R-:W-:Y:S02]  /*1380*/  USHF.R.U32.HI UR7, URZ, 0x4, UR7 ;  /* 0x000000043f077899 */ /* 0x000fe40008011607 */
[----:B------:R-:W-:Y:S02]  /*1390*/  ULOP3.LUT UR4, UR4, 0x3fff, URZ, 0xc0, !UPT ;  /* 0x00003fff04047892 */ /* 0x000fe4000f8ec03f */
[----:B------:R-:W-:Y:S02]  /*13a0*/  ULOP3.LUT UR7, UR7, 0x3fff, URZ, 0xc0, !UPT ;  /* 0x00003fff07077892 */ /* 0x000fe4000f8ec03f */
[----:B------:R-:W-:-:S02]  /*13b0*/  ULOP3.LUT UR4, UR4, 0x10000, URZ, 0xfc, !UPT ;  /* 0x0001000004047892 */ /* 0x000fc4000f8efc3f */
[----:B------:R-:W-:Y:S01]  /*13c0*/  ULOP3.LUT UR7, UR7, 0x1000000, URZ, 0xfc, !UPT ;  /* 0x0100000007077892 */ /* 0x000fe2000f8efc3f */
[----:B------:R-:W-:Y:S01]  /*13d0*/  UMOV UR9, 0x80000020 ;  /* 0x8000002000097882 */ /* 0x000fe20000000000 */
[----:B------:R-:W-:-:S03]  /*13e0*/  UMOV UR11, 0x40000040 ;  /* 0x40000040000b7882 */ /* 0x000fc60000000000 */
[----:B------:R-:W-:Y:S02]  /*13f0*/  UMOV UR8, UR4 ;  /* 0x0000000400087c82 */ /* 0x000fe40008000000 */
[----:B------:R-:W-:Y:S02]  /*1400*/  UMOV UR10, UR7 ;  /* 0x00000007000a7c82 */ /* 0x000fe40008000000 */
[----:B------:R-:W-:Y:S01]  /*1410*/  HGMMA.64x128x16.F32 R68, gdesc[UR8].tnspB, RZ, !UPT, gsb0 ;  /* 0x41e00000084479f0 */ /* 0x000fe2000c0008ff */
[----:B------:R-:W-:Y:S01]  /*1420*/  UIADD3 UR8, UR4, 0x100, URZ ;  /* 0x0000010004087890 */ /* 0x000fe2000fffe03f */
[----:B------:R-:W-:Y:S01]  /*1430*/  UMOV UR9, 0x80000020 ;  /* 0x8000002000097882 */ /* 0x000fe20000000000 */
[----:B------:R-:W-:Y:S02]  /*1440*/  WARPGROUP.DEPBAR.LE gsb0, 0x0 ;  /* 0x00008000000079c5 */ /* 0x000fe40000010000 */
[----:B------:R-:W-:Y:S01]  /*1450*/  WARPGROUP.ARRIVE ;  /* 0x00000000000079c5 */ /* 0x000fe20000000000 */
[----:B------:R-:W-:Y:S01]  /*1460*/  IMAD.MOV.U32 R45, RZ, RZ, R88 ;  /* 0x000000ffff2d7224 */ /* 0x000fe200078e0058 */
[----:B------:R-:W-:Y:S01]  /*1470*/  MOV R42, R91 ;  /* 0x0000005b002a7202 */ /* 0x000fe20000000f00 */
[----:B------:R-:W-:Y:S01]  /*1480*/  IMAD.MOV.U32 R44, RZ, RZ, R89 ;  /* 0x000000ffff2c7224 */ /* 0x000fe200078e0059 */
[----:B------:R-:W-:Y:S01]  /*1490*/  MOV R33, R100 ;  /* 0x0000006400217202 */ /* 0x000fe20000000f00 */
[----:B------:R-:W-:-:S02]  /*14a0*/  IMAD.MOV.U32 R43, RZ, RZ, R90 ;  /* 0x000000ffff2b7224 */ /* 0x000fc400078e005a */
[----:B------:R-:W-:Y:S01]  /*14b0*/  HGMMA.64x128x16.F32 R152, gdesc[UR8].tnspB, RZ, !UPT, gsb0 ;  /* 0x41e00000089879f0 */ /* 0x000fe2000c0008ff */
[----:B------:R-:W-:Y:S01]  /*14c0*/  UIADD3 UR8, UR4, 0x200, URZ ;  /* 0x0000020004087890 */ /* 0x000fe2000fffe03f */
[----:B------:R-:W-:Y:S01]  /*14d0*/  IMAD.MOV.U32 R41, RZ, RZ, R92 ;  /* 0x000000ffff297224 */ /* 0x000fe200078e005c */
[----:B------:R-:W-:Y:S01]  /*14e0*/  MOV R24, R109 ;  /* 0x0000006d00187202 */ /* 0x000fe20000000f00 */
[----:B------:R-:W-:Y:S01]  /*14f0*/  IMAD.MOV.U32 R40, RZ, RZ, R93 ;  /* 0x000000ffff287224 */ /* 0x000fe200078e005d */
[----:B------:R-:W-:Y:S01]  /*1500*/  MOV R15, R118 ;  /* 0x00000076000f7202 */ /* 0x000fe20000000f00 */
[----:B------:R-:W-:Y:S01]  /*1510*/  IMAD.MOV.U32 R39, RZ, RZ, R94 ;  /* 0x000000ffff277224 */ /* 0x000fe200078e005e */
[----:B------:R-:W-:Y:S01]  /*1520*/  MOV R6, R127 ;  /* 0x0000007f00067202 */ /* 0x000fe20000000f00 */
[----:B------:R-:W-:Y:S01]  /*1530*/  IMAD.MOV.U32 R38, RZ, RZ, R95 ;  /* 0x000000ffff267224 */ /* 0x000fe200078e005f */
[----:B------:R-:W-:Y:S01]  /*1540*/  UMOV UR9, 0x80000020 ;  /* 0x8000002000097882 */ /* 0x000fe20000000000 */
[----:B------:R-:W-:Y:S01]  /*1550*/  IMAD.MOV.U32 R37, RZ, RZ, R96 ;  /* 0x000000ffff257224 */ /* 0x000fe200078e0060 */
[----:B------:R-:W-:Y:S01]  /*1560*/  MOV R60, R73 ;  /* 0x00000049003c7202 */ /* 0x000fe20000000f00 */
[----:B------:R-:W-:Y:S01]  /*1570*/  IMAD.MOV.U32 R36, RZ, RZ, R97 ;  /* 0x000000ffff247224 */ /* 0x000fe200078e0061 */
[----:B------:R-:W-:Y:S01]  /*1580*/  MOV R51, R82 ;  /* 0x0000005200337202 */ /* 0x000fe20000000f00 */
[----:B------:R-:W-:-:S02]  /*1590*/  IMAD.MOV.U32 R35, RZ, RZ, R98 ;  /* 0x000000ffff237224 */ /* 0x000fc400078e0062 */
[----:B------:R-:W-:Y:S02]  /*15a0*/  IMAD.MOV.U32 R34, RZ, RZ, R99 ;  /* 0x000000ffff227224 */ /* 0x000fe400078e0063 */
[----:B------:R-:W-:Y:S02]  /*15b0*/  IMAD.MOV.U32 R32, RZ, RZ, R101 ;  /* 0x000000ffff207224 */ /* 0x000fe400078e0065 */
[----:B------:R-:W-:Y:S01]  /*15c0*/  IMAD.MOV.U32 R31, RZ, RZ, R102 ;  /* 0x000000ffff1f7224 */ /* 0x000fe200078e0066 */
[----:B------:R-:W-:Y:S01]  /*15d0*/  MOV R219, R34 ;  /* 0x0000002200db7202 */ /* 0x000fe20000000f00 */
[----:B------:R-:W-:Y:S02]  /*15e0*/  IMAD.MOV.U32 R30, RZ, RZ, R103 ;  /* 0x000000ffff1e7224 */ /* 0x000fe400078e0067 */
[----:B------:R-:W-:Y:S02]  /*15f0*/  IMAD.MOV.U32 R29, RZ, RZ, R104 ;  /* 0x000000ffff1d7224 */ /* 0x000fe400078e0068 */
[----:B------:R-:W-:-:S02]  /*1600*/  IMAD.MOV.U32 R28, RZ, RZ, R105 ;  /* 0x000000ffff1c7224 */ /* 0x000fc400078e0069 */
[----:B------:R-:W-:Y:S02]  /*1610*/  IMAD.MOV.U32 R27, RZ, RZ, R106 ;  /* 0x000000ffff1b7224 */ /* 0x000fe400078e006a */
[----:B------:R-:W-:Y:S02]  /*1620*/  IMAD.MOV.U32 R26, RZ, RZ, R107 ;  /* 0x000000ffff1a7224 */ /* 0x000fe400078e006b */
[----:B------:R-:W-:Y:S02]  /*1630*/  IMAD.MOV.U32 R25, RZ, RZ, R108 ;  /* 0x000000ffff197224 */ /* 0x000fe400078e006c */
[----:B------:R-:W-:Y:S02]  /*1640*/  IMAD.MOV.U32 R23, RZ, RZ, R110 ;  /* 0x000000ffff177224 */ /* 0x000fe400078e006e */
[----:B------:R-:W-:Y:S01]  /*1650*/  IMAD.MOV.U32 R22, RZ, RZ, R111 ;  /* 0x000000ffff167224 */ /* 0x000fe200078e006f */
[----:B------:R-:W-:Y:S01]  /*1660*/  MOV R228, R25 ;  /* 0x0000001900e47202 */ /* 0x000fe20000000f00 */
[----:B------:R-:W-:-:S02]  /*1670*/  IMAD.MOV.U32 R21, RZ, RZ, R112 ;  /* 0x000000ffff157224 */ /* 0x000fc400078e0070 */
[----:B------:R-:W-:Y:S02]  /*1680*/  IMAD.MOV.U32 R20, RZ, RZ, R113 ;  /* 0x000000ffff147224 */ /* 0x000fe400078e0071 */
[----:B------:R-:W-:Y:S02]  /*1690*/  IMAD.MOV.U32 R19, RZ, RZ, R114 ;  /* 0x000000ffff137224 */ /* 0x000fe400078e0072 */
[----:B------:R-:W-:Y:S02]  /*16a0*/  IMAD.MOV.U32 R18, RZ, RZ, R115 ;  /* 0x000000ffff127224 */ /* 0x000fe400078e0073 */
[----:B------:R-:W-:Y:S02]  /*16b0*/  IMAD.MOV.U32 R17, RZ, RZ, R116 ;  /* 0x000000ffff117224 */ /* 0x000fe400078e0074 */
[----:B------:R-:W-:Y:S02]  /*16c0*/  IMAD.MOV.U32 R16, RZ, RZ, R117 ;  /* 0x000000ffff107224 */ /* 0x000fe400078e0075 */
[----:B------:R-:W-:-:S02]  /*16d0*/  IMAD.MOV.U32 R14, RZ, RZ, R119 ;  /* 0x000000ffff0e7224 */ /* 0x000fc400078e0077 */
[----:B------:R-:W-:Y:S01]  /*16e0*/  IMAD.MOV.U32 R13, RZ, RZ, R120 ;  /* 0x000000ffff0d7224 */ /* 0x000fe200078e0078 */
[----:B------:R-:W-:Y:S01]  /*16f0*/  MOV R237, R16 ;  /* 0x0000001000ed7202 */ /* 0x000fe20000000f00 */
[----:B------:R-:W-:Y:S02]  /*1700*/  IMAD.MOV.U32 R12, RZ, RZ, R121 ;  /* 0x000000ffff0c7224 */ /* 0x000fe400078e0079 */
[----:B------:R-:W-:Y:S02]  /*1710*/  IMAD.MOV.U32 R11, RZ, RZ, R122 ;  /* 0x000000ffff0b7224 */ /* 0x000fe400078e007a */
[----:B------:R-:W-:Y:S02]  /*1720*/  IMAD.MOV.U32 R10, RZ, RZ, R123 ;  /* 0x000000ffff0a7224 */ /* 0x000fe400078e007b */
[----:B------:R-:W-:Y:S02]  /*1730*/  IMAD.MOV.U32 R9, RZ, RZ, R124 ;  /* 0x000000ffff097224 */ /* 0x000fe400078e007c */
[----:B------:R-:W-:-:S02]  /*1740*/  IMAD.MOV.U32 R8, RZ, RZ, R125 ;  /* 0x000000ffff087224 */ /* 0x000fc400078e007d */
[----:B------:R-:W-:Y:S02]  /*1750*/  IMAD.MOV.U32 R7, RZ, RZ, R126 ;  /* 0x000000ffff077224 */ /* 0x000fe400078e007e */
[----:B------:R-:W-:Y:S02]  /*1760*/  IMAD.MOV.U32 R4, RZ, RZ, R128 ;  /* 0x000000ffff047224 */ /* 0x000fe400078e0080 */
[----:B-1----:R-:W-:Y:S01]  /*1770*/  IMAD.MOV.U32 R3, RZ, RZ, R129 ;  /* 0x000000ffff037224 */ /* 0x002fe200078e0081 */
        /* <DEDUP_REMOVED lines=33> */
[----:B------:R-:W-:Y:S02]  /*1990*/  WARPGROUP.DEPBAR.LE gsb0, 0x0 ;  /* 0x00008000000079c5 */ /* 0x000fe40000010000 */
[----:B------:R-:W-:Y:S01]  /*19a0*/  WARPGROUP.ARRIVE ;  /* 0x00000000000079c5 */ /* 0x000fe20000000000 */
[----:B------:R1:W-:Y:S01]  /*19b0*/  STL.64 [R1+0x168], R214 ;  /* 0x000168d601007387 */ /* 0x0003e20000100a00 */
[----:B------:R-:W-:-:S02]  /*19c0*/  IMAD.MOV.U32 R230, RZ, RZ, R23 ;  /* 0x000000ffffe67224 */ /* 0x000fc400078e0017 */
[----:B------:R-:W-:Y:S01]  /*19d0*/  IMAD.MOV.U32 R231, RZ, RZ, R22 ;  /* 0x000000ffffe77224 */ /* 0x000fe200078e0016 */
[----:B------:R2:W-:Y:S01]  /*19e0*/  STL.64 [R1+0x160], R212 ;  /* 0x000160d401007387 */ /* 0x0005e20000100a00 */
[----:B------:R-:W-:Y:S01]  /*19f0*/  HGMMA.64x128x16.F32 R88, gdesc[UR8].tnspB, RZ, !UPT, gsb0 ;  /* 0x41e00000085879f0 */ /* 0x000fe2000c0008ff */
[----:B------:R-:W-:Y:S01]  /*1a00*/  UIADD3 UR8, UR4, 0x300, URZ ;  /* 0x0000030004087890 */ /* 0x000fe2000fffe03f */
[----:B------:R-:W-:Y:S01]  /*1a10*/  IMAD.MOV.U32 R232, RZ, RZ, R21 ;  /* 0x000000ffffe87224 */ /* 0x000fe200078e0015 */
[----:B------:R3:W-:Y:S01]  /*1a20*/  STL.64 [R1+0x158], R210 ;  /* 0x000158d201007387 */ /* 0x0007e20000100a00 */
[----:B------:R-:W-:Y:S01]  /*1a30*/  UMOV UR9, 0x80000020 ;  /* 0x8000002000097882 */ /* 0x000fe20000000000 */
[----:B------:R-:W-:Y:S02]  /*1a40*/  IMAD.MOV.U32 R233, RZ, RZ, R20 ;  /* 0x000000ffffe97224 */ /* 0x000fe400078e0014 */
[----:B------:R4:W-:Y:S01]  /*1a50*/  STL.64 [R1+0x150], R208 ;  /* 0x000150d001007387 */ /* 0x0009e20000100a00 */
[----:B-1----:R-:W-:-:S02]  /*1a60*/  IMAD.MOV.U32 R214, RZ, RZ, R39 ;  /* 0x000000ffffd67224 */ /* 0x002fc400078e0027 */
[----:B------:R-:W-:Y:S01]  /*1a70*/  IMAD.MOV.U32 R215, RZ, RZ, R38 ;  /* 0x000000ffffd77224 */ /* 0x000fe200078e0026 */
[----:B------:R1:W-:Y:S01]  /*1a80*/  STL.64 [R1+0x148], R206 ;  /* 0x000148ce01007387 */ /* 0x0003e20000100a00 */
[----:B--2---:R-:W-:Y:S02]  /*1a90*/  IMAD.MOV.U32 R212, RZ, RZ, R41 ;  /* 0x000000ffffd47224 */ /* 0x004fe400078e0029 */
[----:B------:R-:W-:Y:S01]  /*1aa0*/  IMAD.MOV.U32 R213, RZ, RZ, R40 ;  /* 0x000000ffffd57224 */ /* 0x000fe200078e0028 */
[----:B------:R2:W-:Y:S01]  /*1ab0*/  STL.64 [R1+0x140], R204 ;  /* 0x000140cc01007387 */ /* 0x0005e20000100a00 */
[----:B---3--:R-:W-:Y:S01]  /*1ac0*/  MOV R210, R43 ;  /* 0x0000002b00d27202 */ /* 0x008fe20000000f00 */
[----:B------:R-:W-:Y:S02]  /*1ad0*/  IMAD.MOV.U32 R211, RZ, RZ, R42 ;  /* 0x000000ffffd37224 */ /* 0x000fe400078e002a */
[----:B------:R3:W-:Y:S01]  /*1ae0*/  STL.64 [R1+0x138], R202 ;  /* 0x000138ca01007387 */ /* 0x0007e20000100a00 */
[----:B----4-:R-:W-:-:S02]  /*1af0*/  IMAD.MOV.U32 R208, RZ, RZ, R45 ;  /* 0x000000ffffd07224 */ /* 0x010fc400078e002d */
[----:B------:R-:W-:Y:S01]  /*1b00*/  IMAD.MOV.U32 R209, RZ, RZ, R44 ;  /* 0x000000ffffd17224 */ /* 0x000fe200078e002c */
[----:B------:R4:W-:Y:S01]  /*1b10*/  STL.64 [R1+0x130], R200 ;  /* 0x000130c801007387 */ /* 0x0009e20000100a00 */
[----:B-1----:R-:W-:Y:S02]  /*1b20*/  IMAD.MOV.U32 R206, RZ, RZ, R47 ;  /* 0x000000ffffce7224 */ /* 0x002fe400078e002f */
[----:B------:R-:W-:Y:S01]  /*1b30*/  IMAD.MOV.U32 R207, RZ, RZ, R46 ;  /* 0x000000ffffcf7224 */ /* 0x000fe200078e002e */
[----:B------:R1:W-:Y:S01]  /*1b40*/  STL.64 [R1+0x128], R198 ;  /* 0x000128c601007387 */ /* 0x0003e20000100a00 */
[----:B--2---:R-:W-:Y:S02]  /*1b50*/  IMAD.MOV.U32 R204, RZ, RZ, R49 ;  /* 0x000000ffffcc7224 */ /* 0x004fe400078e0031 */
[----:B------:R-:W-:Y:S01]  /*1b60*/  IMAD.MOV.U32 R205, RZ, RZ, R48 ;  /* 0x000000ffffcd7224 */ /* 0x000fe200078e0030 */
[----:B------:R2:W-:Y:S01]  /*1b70*/  STL.64 [R1+0x120], R196 ;  /* 0x000120c401007387 */ /* 0x0005e20000100a00 */
[----:B---3--:R-:W-:-:S02]  /*1b80*/  IMAD.MOV.U32 R202, RZ, RZ, R51 ;  /* 0x000000ffffca7224 */ /* 0x008fc400078e0033 */
[----:B------:R-:W-:Y:S01]  /*1b90*/  IMAD.MOV.U32 R203, RZ, RZ, R50 ;  /* 0x000000ffffcb7224 */ /* 0x000fe200078e0032 */
[----:B------:R3:W-:Y:S01]  /*1ba0*/  STL.64 [R1+0x118], R194 ;  /* 0x000118c201007387 */ /* 0x0007e20000100a00 */
[----:B----4-:R-:W-:Y:S01]  /*1bb0*/  IMAD.MOV.U32 R200, RZ, RZ, R53 ;  /* 0x000000ffffc87224 */ /* 0x010fe200078e0035 */
[----:B------:R-:W-:Y:S01]  /*1bc0*/  MOV R201, R52 ;  /* 0x0000003400c97202 */ /* 0x000fe20000000f00 */
[----:B------:R-:W-:Y:S01]  /*1bd0*/  IMAD.MOV.U32 R234, RZ, RZ, R19 ;  /* 0x000000ffffea7224 */ /* 0x000fe200078e0013 */
[----:B------:R4:W-:Y:S01]  /*1be0*/  STL.64 [R1+0x110], R192 ;  /* 0x000110c001007387 */ /* 0x0009e20000100a00 */
[----:B-1----:R-:W-:Y:S02]  /*1bf0*/  IMAD.MOV.U32 R198, RZ, RZ, R55 ;  /* 0x000000ffffc67224 */ /* 0x002fe400078e0037 */
[----:B------:R-:W-:Y:S01]  /*1c00*/  IMAD.MOV.U32 R199, RZ, RZ, R54 ;  /* 0x000000ffffc77224 */ /* 0x000fe200078e0036 */
[----:B------:R1:W-:Y:S01]  /*1c10*/  STL.64 [R1+0x108], R190 ;  /* 0x000108be01007387 */ /* 0x0003e20000100a00 */
[----:B--2---:R-:W-:-:S02]  /*1c20*/  IMAD.MOV.U32 R196, RZ, RZ, R57 ;  /* 0x000000ffffc47224 */ /* 0x004fc400078e0039 */
[----:B------:R-:W-:Y:S01]  /*1c30*/  IMAD.MOV.U32 R197, RZ, RZ, R56 ;  /* 0x000000ffffc57224 */ /* 0x000fe200078e0038 */
[----:B------:R2:W-:Y:S01]  /*1c40*/  STL.64 [R1+0x100], R188 ;  /* 0x000100bc01007387 */ /* 0x0005e20000100a00 */
[----:B---3--:R-:W-:Y:S02]  /*1c50*/  IMAD.MOV.U32 R194, RZ, RZ, R59 ;  /* 0x000000ffffc27224 */ /* 0x008fe400078e003b */
[----:B------:R-:W-:Y:S01]  /*1c60*/  IMAD.MOV.U32 R195, RZ, RZ, R58 ;  /* 0x000000ffffc37224 */ /* 0x000fe200078e003a */
[----:B----4-:R-:W-:Y:S01]  /*1c70*/  MOV R192, R61 ;  /* 0x0000003d00c07202 */ /* 0x010fe20000000f00 */
[----:B------:R-:W-:Y:S02]  /*1c80*/  IMAD.MOV.U32 R193, RZ, RZ, R60 ;  /* 0x000000ffffc17224 */ /* 0x000fe400078e003c */
[----:B------:R-:W-:Y:S02]  /*1c90*/  IMAD.MOV.U32 R235, RZ, RZ, R18 ;  /* 0x000000ffffeb7224 */ /* 0x000fe400078e0012 */
[----:B-1----:R-:W-:-:S02]  /*1ca0*/  IMAD.MOV.U32 R190, RZ, RZ, R63 ;  /* 0x000000ffffbe7224 */ /* 0x002fc400078e003f */
[----:B------:R-:W-:Y:S02]  /*1cb0*/  IMAD.MOV.U32 R191, RZ, RZ, R62 ;  /* 0x000000ffffbf7224 */ /* 0x000fe400078e003e */
[----:B--2---:R-:W-:Y:S02]  /*1cc0*/  IMAD.MOV.U32 R188, RZ, RZ, R65 ;  /* 0x000000ffffbc7224 */ /* 0x004fe400078e0041 */
        /* <DEDUP_REMOVED lines=16> */
[----:B------:R-:W-:-:S06]  /*1dd0*/  WARPGROUP.ARRIVE ;  /* 0x00000000000079c5 */ /* 0x000fcc0000000000 */
[----:B------:R-:W-:Y:S01]  /*1de0*/  HGMMA.64x128x16.F32 R24, gdesc[UR8].tnspB, RZ, !UPT, gsb0 ;  /* 0x41e00000081879f0 */ /* 0x000fe2000c0008ff */
[----:B------:R-:W-:Y:S02]  /*1df0*/  UIADD3 UR8, UR4, 0x2, URZ ;  /* 0x0000000204087890 */ /* 0x000fe4000fffe03f */
[----:B------:R-:W-:Y:S01]  /*1e00*/  UIADD3 UR10, UR7, 0x80, URZ ;  /* 0x00000080070a7890 */ /* 0x000fe2000fffe03f */
[----:B------:R-:W-:Y:S01]  /*1e10*/  UMOV UR9, 0x80000020 ;  /* 0x8000002000097882 */ /* 0x000fe20000000000 */
[----:B------:R-:W-:Y:S01]  /*1e20*/  UMOV UR11, 0x40000040 ;  /* 0x40000040000b7882 */ /* 0x000fe20000000000 */
[----:B------:R-:W-:Y:S02]  /*1e30*/  WARPGROUP.DEPBAR.LE gsb0, 0x0 ;  /* 0x00008000000079c5 */ /* 0x000fe40000010000 */
[----:B------:R-:W-:-:S06]  /*1e40*/  WARPGROUP.ARRIVE ;  /* 0x00000000000079c5 */ /* 0x000fcc0000000000 */
[----:B------:R-:W-:Y:S03]  /*1e50*/  HGMMA.64x128x16.F32 R188, gdesc[UR8].tnspB, R188, gsb0 ;  /* 0x41e0000008bc79f0 */ /* 0x000fe600080008bc */
[----:B------:R-:W-:Y:S02]  /*1e60*/  WARPGROUP.DEPBAR.LE gsb0, 0x0 ;  /* 0x00008000000079c5 */ /* 0x000fe40000010000 */
[----:B------:R-:W-:Y:S04]  /*1e70*/  STL.64 [R1], R188 ;  /* 0x000000bc01007387 */ /* 0x000fe80000100a00 */
[----:B------:R-:W-:Y:S04]  /*1e80*/  STL.64 [R1+0x8], R190 ;  /* 0x000008be01007387 */ /* 0x000fe80000100a00 */
        /* <DEDUP_REMOVED lines=11> */
[----:B------:R1:W-:Y:S04]  /*1f40*/  STL.64 [R1+0x68], R214 ;  /* 0x000068d601007387 */ /* 0x0003e80000100a00 */
        /* <DEDUP_REMOVED lines=18> */
[----:B-1----:R-:W3:Y:S04]  /*2070*/  LDL.LU.64 R214, [R1+0x168] ;  /* 0x0001680001d67983 */ /* 0x002ee80000300a00 */
[----:B------:R-:W3:Y:S04]  /*2080*/  LDL.LU.64 R212, [R1+0x160] ;  /* 0x0001600001d47983 */ /* 0x000ee80000300a00 */
        /* <DEDUP_REMOVED lines=11> */
[----:B------:R-:W3:Y:S01]  /*2140*/  LDL.LU.64 R188, [R1+0x100] ;  /* 0x0001000001bc7983 */ /* 0x000ee20000300a00 */
[----:B------:R-:W-:Y:S01]  /*2150*/  UIADD3 UR8, UR4, 0x102, URZ ;  /* 0x0000010204087890 */ /* 0x000fe2000fffe03f */
[----:B------:R-:W-:Y:S01]  /*2160*/  UMOV UR9, 0x80000020 ;  /* 0x8000002000097882 */ /* 0x000fe20000000000 */
[----:B---3--:R-:W-:-:S07]  /*2170*/  WARPGROUP.ARRIVE ;  /* 0x00000000000079c5 */ /* 0x008fce0000000000 */
[----:B------:R-:W-:Y:S01]  /*2180*/  HGMMA.64x128x16.F32 R152, gdesc[UR8].tnspB, R152, gsb0 ;  /* 0x41e00000089879f0 */ /* 0x000fe20008000898 */
[----:B------:R-:W-:Y:S01]  /*2190*/  UIADD3 UR8, UR4, 0x202, URZ ;  /* 0x0000020204087890 */ /* 0x000fe2000fffe03f */
[----:B------:R-:W-:Y:S01]  /*21a0*/  UMOV UR9, 0x80000020 ;  /* 0x8000002000097882 */ /* 0x000fe20000000000 */
[----:B------:R-:W-:Y:S02]  /*21b0*/  WARPGROUP.DEPBAR.LE gsb0, 0x0 ;  /* 0x00008000000079c5 */ /* 0x000fe40000010000 */
[----:B------:R-:W-:-:S07]  /*21c0*/  WARPGROUP.ARRIVE ;  /* 0x00000000000079c5 */ /* 0x000fce0000000000 */
[----:B------:R-:W-:Y:S01]  /*21d0*/  HGMMA.64x128x16.F32 R88, gdesc[UR8].tnspB, R88, gsb0 ;  /* 0x41e00000085879f0 */ /* 0x000fe20008000858 */
[----:B------:R-:W-:Y:S01]  /*21e0*/  UIADD3 UR8, UR4, 0x302, URZ ;  /* 0x0000030204087890 */ /* 0x000fe2000fffe03f */
[----:B------:R-:W-:Y:S02]  /*21f0*/  UMOV UR9, 0x80000020 ;  /* 0x8000002000097882 */ /* 0x000fe40000000000 */
[----:B------:R-:W-:Y:S01]  /*2200*/  UMOV UR4, 0x1 ;  /* 0x0000000100047882 */ /* 0x000fe20000000000 */
[----:B------:R-:W-:Y:S02]  /*2210*/  WARPGROUP.DEPBAR.LE gsb0, 0x0 ;  /* 0x00008000000079c5 */ /* 0x000fe40000010000 */
[----:B------:R-:W-:-:S06]  /*2220*/  WARPGROUP.ARRIVE ;  /* 0x00000000000079c5 */ /* 0x000fcc0000000000 */
[----:B--2---:R-:W-:Y:S03]  /*2230*/  HGMMA.64x128x16.F32 R24, gdesc[UR8].tnspB, R24, gsb0 ;  /* 0x41e00000081879f0 */ /* 0x004fe60008000818 */
[----:B------:R-:W-:Y:S02]  /*2240*/  WARPGROUP.DEPBAR.LE gsb0, 0x0 ;  /* 0x00008000000079c5 */ /* 0x000fe40000010000 */
.L_x_11:
[----:B------:R-:W-:-:S04]  /*2250*/  UISETP.LT.AND UP0, UPT, UR5, 0x1, UPT ;  /* 0x000000010500788c */ /* 0x000fc8000bf01270 */
[----:B------:R-:W-:-:S04]  /*2260*/  USEL UR7, UR5, 0x1, UP0 ;  /* 0x0000000105077887 */ /* 0x000fc80008000000 */
[----:B------:R-:W-:-:S04]  /*2270*/  UIADD3 UR7, UR5, -UR7, URZ ;  /* 0x8000000705077290 */ /* 0x000fc8000fffe03f */
[----:B------:R-:W-:-:S06]  /*2280*/  UISETP.GE.AND UP0, UPT, UR7, 0x1, UPT ;  /* 0x000000010700788c */ /* 0x000fcc000bf06270 */
[----:B------:R-:W-:-:S13]  /*2290*/  PLOP3.LUT P1, PT, PT, PT, UP0, 0x80, 0x0 ;  /* 0x000000000000781c */ /* 0x000fda0003f2f008 */
[----:B------:R-:W-:Y:S05]  /*22a0*/  @!P1 BRA `(.L_x_14) ;  /* 0x00000014009c9947 */ /* 0x000fea0003800000 */
[----:B------:R-:W-:Y:S01]  /*22b0*/  IMAD.MOV.U32 R4, RZ, RZ, RZ ;  /* 0x000000ffff047224 */ /* 0x000fe200078e00ff */
[----:B------:R-:W-:Y:S01]  /*22c0*/  ULOP3.LUT UR19, UR6, 0x1, URZ, 0xfc, !UPT ;  /* 0x0000000106137892 */ /* 0x000fe2000f8efc3f */
[----:B------:R-:W-:Y:S01]  /*22d0*/  IMAD.U32 R3, RZ, RZ, UR7 ;  /* 0x00000007ff037e24 */ /* 0x000fe2000f8e00ff */
[----:B------:R-:W-:Y:S01]  /*22e0*/  UISETP.NE.U32.AND UP0, UPT, UR4, URZ, UPT ;  /* 0x0000003f0400728c */ /* 0x000fe2000bf05070 */
[----:B------:R-:W-:-:S10]  /*22f0*/  UMOV UR5, URZ ;  /* 0x0000003f00057c82 */ /* 0x000fd40008000000 */
.L_x_19:
[----:B------:R-:W-:-:S06]  /*2300*/  UISETP.NE.AND UP1, UPT, UR19, 0x3, UPT ;  /* 0x000000031300788c */ /* 0x000fcc000bf25270 */
[----:B------:R-:W-:-:S13]  /*2310*/  PLOP3.LUT P2, PT, PT, PT, UP1, 0x80, 0x0 ;  /* 0x000000000000781c */ /* 0x000fda0003f4f018 */
[----:B------:R-:W-:Y:S05]  /*2320*/  @!P2 BRA `(.L_x_15) ;  /* 0x000000000004a947 */ /* 0x000fea0003800000 */
[----:B------:R-:W-:Y:S01]  /*2330*/  BPT.TRAP 0x1 ;  /* 0x000000040000795c */ /* 0x000fe20000300000 */
.L_x_15:
[----:B------:R-:W1:Y:S01]  /*2340*/  S2UR UR8, SR_CgaCtaId ;  /* 0x00000000000879c3 */ /* 0x000e620000008800 */
[----:B------:R-:W-:Y:S01]  /*2350*/  UMOV UR12, 0x400 ;  /* 0x00000400000c7882 */ /* 0x000fe20000000000 */
[----:B------:R-:W-:Y:S01]  /*2360*/  SHF.L.U32 R2, R4, 0x1f, RZ ;  /* 0x0000001f04027819 */ /* 0x000fe200000006ff */
[----:B-1----:R-:W-:-:S04]  /*2370*/  ULEA UR12, UR8, UR12, 0x18 ;  /* 0x0000000c080c7291 */ /* 0x002fc8000f8ec03f */
[----:B------:R-:W-:-:S12]  /*2380*/  ULEA UR8, UR4, UR12, 0x3 ;  /* 0x0000000c04087291 */ /* 0x000fd8000f8e183f */
.L_x_16:
[----:B-1----:R-:W-:-:S04]  /*2390*/  IMAD.U32 R0, RZ, RZ, UR8 ;  /* 0x00000008ff007e24 */ /* 0x002fc8000f8e00ff */
[----:B------:R1:W2:Y:S03]  /*23a0*/  SYNCS.PHASECHK.TRANS64.TRYWAIT P1, [R0+URZ+0x36000], R2 ;  /* 0x03600002000075a7 */ /* 0x0002a6000802017f */
[----:B--2---:R-:W-:Y:S05]  /*23b0*/  @!P1 NANOSLEEP.SYNCS 0x989680 ;  /* 0x009896800000995d */ /* 0x004fea0003900000 */
[----:B------:R-:W2:Y:S02]  /*23c0*/  @!P1 SYNCS.PHASECHK.TRANS64 P1, [R0+URZ+0x36000], R2 ;  /* 0x03600002000095a7 */ /* 0x000ea4000802007f */
[----:B--2---:R-:W-:Y:S05]  /*23d0*/  @!P1 BRA `(.L_x_16) ;  /* 0xfffffffc00ec9947 */ /* 0x004fea000383ffff */
        /* <DEDUP_REMOVED lines=32> */
[----:B--2---:R-:W2:Y:S04]  /*25e0*/  LDL.LU.64 R24, [R1] ;  /* 0x0000000001187983 */ /* 0x004ea80000300a00 */
[----:B------:R-:W2:Y:S04]  /*25f0*/  LDL.LU.64 R26, [R1+0x8] ;  /* 0x00000800011a7983 */ /* 0x000ea80000300a00 */
        /* <DEDUP_REMOVED lines=29> */
[----:B------:R-:W2:Y:S01]  /*27d0*/  LDL.LU.64 R86, [R1+0xf8] ;  /* 0x0000f80001567983 */ /* 0x000ea20000300a00 */
[----:B------:R-:W-:-:S02]  /*27e0*/  UIADD3 UR9, UR12, 0x24000, URZ ;  /* 0x000240000c097890 */ /* 0x000fc4000fffe03f */
[----:B------:R-:W-:Y:S02]  /*27f0*/  USHF.R.U32.HI UR8, URZ, 0x4, UR12 ;  /* 0x000000043f087899 */ /* 0x000fe4000801160c */
[----:B------:R-:W-:Y:S02]  /*2800*/  USHF.R.U32.HI UR9, URZ, 0x4, UR9 ;  /* 0x000000043f097899 */ /* 0x000fe40008011609 */
[----:B------:R-:W-:Y:S02]  /*2810*/  ULOP3.LUT UR8, UR8, 0x3fff, URZ, 0xc0, !UPT ;  /* 0x00003fff08087892 */ /* 0x000fe4000f8ec03f */
[----:B------:R-:W-:Y:S02]  /*2820*/  ULOP3.LUT UR9, UR9, 0x3fff, URZ, 0xc0, !UPT ;  /* 0x00003fff09097892 */ /* 0x000fe4000f8ec03f */
[----:B------:R-:W-:Y:S02]  /*2830*/  ULOP3.LUT UR8, UR8, 0x10000, URZ, 0xfc, !UPT ;  /* 0x0001000008087892 */ /* 0x000fe4000f8efc3f */
[----:B------:R-:W-:-:S02]  /*2840*/  ULOP3.LUT UR9, UR9, 0x1000000, URZ, 0xfc, !UPT ;  /* 0x0100000009097892 */ /* 0x000fc4000f8efc3f */
[----:B------:R-:W-:Y:S02]  /*2850*/  ULEA UR17, UR4, UR8, 0xa ;  /* 0x0000000804117291 */ /* 0x000fe4000f8e503f */
[----:B------:R-:W-:Y:S01]  /*2860*/  ULEA UR18, UR4, UR9, 0x9 ;  /* 0x0000000904127291 */ /* 0x000fe2000f8e483f */
[----:B------:R-:W-:Y:S02]  /*2870*/  UMOV UR11, 0x40000040 ;  /* 0x40000040000b7882 */ /* 0x000fe40000000000 */
[----:B------:R-:W-:Y:S02]  /*2880*/  UMOV UR9, 0x80000020 ;  /* 0x8000002000097882 */ /* 0x000fe40000000000 */
[----:B------:R-:W-:Y:S02]  /*2890*/  UMOV UR8, UR17 ;  /* 0x0000001100087c82 */ /* 0x000fe40008000000 */
[----:B------:R-:W-:Y:S01]  /*28a0*/  UMOV UR10, UR18 ;  /* 0x00000012000a7c82 */ /* 0x000fe20008000000 */
[----:B--2---:R-:W-:-:S06]  /*28b0*/  WARPGROUP.ARRIVE ;  /* 0x00000000000079c5 */ /* 0x004fcc0000000000 */
[----:B------:R-:W-:Y:S01]  /*28c0*/  HGMMA.64x128x16.F32 R24, gdesc[UR8].tnspB, R24, UP0, gsb0 ;  /* 0x41e00000081879f0 */ /* 0x000fe2000b800818 */
[----:B------:R-:W-:Y:S01]  /*28d0*/  UIADD3 UR8, UR17, 0x100, URZ ;  /* 0x0000010011087890 */ /* 0x000fe2000fffe03f */
[----:B------:R-:W-:Y:S01]  /*28e0*/  UMOV UR9, 0x80000020 ;  /* 0x8000002000097882 */ /* 0x000fe20000000000 */
[----:B------:R-:W-:Y:S02]  /*28f0*/  WARPGROUP.DEPBAR.LE gsb0, 0x0 ;  /* 0x00008000000079c5 */ /* 0x000fe40000010000 */
[----:B------:R-:W-:Y:S01]  /*2900*/  STL.64 [R1], R24 ;  /* 0x0000001801007387 */ /* 0x000fe20000100a00 */
[----:B-1----:R-:W-:Y:S01]  /*2910*/  IMAD.MOV.U32 R2, RZ, RZ, R86 ;  /* 0x000000ffff027224 */ /* 0x002fe200078e0056 */
[----:B------:R-:W-:Y:S01]  /*2920*/  MOV R7, R84 ;  /* 0x0000005400077202 */ /* 0x000fe20000000f00 */
[----:B------:R-:W-:Y:S01]  /*2930*/  IMAD.MOV.U32 R0, RZ, RZ, R87 ;  /* 0x000000ffff007224 */ /* 0x000fe200078e0057 */
[----:B------:R-:W-:Y:S01]  /*2940*/  STL.64 [R1+0x8], R26 ;  /* 0x0000081a01007387 */ /* 0x000fe20000100a00 */
[----:B------:R-:W-:Y:S01]  /*2950*/  IMAD.MOV.U32 R6, RZ, RZ, R85 ;  /* 0x000000ffff067224 */ /* 0x000fe200078e0055 */
[----:B------:R-:W-:Y:S01]  /*2960*/  MOV R15, R76 ;  /* 0x0000004c000f7202 */ /* 0x000fe20000000f00 */
[----:B------:R-:W-:Y:S01]  /*2970*/  IMAD.MOV.U32 R9, RZ, RZ, R82 ;  /* 0x000000ffff097224 */ /* 0x000fe200078e0052 */
[----:B------:R-:W-:Y:S01]  /*2980*/  STL.64 [R1+0x10], R28 ;  /* 0x0000101c01007387 */ /* 0x000fe20000100a00 */
[----:B------:R-:W-:Y:S01]  /*2990*/  IMAD.MOV.U32 R8, RZ, RZ, R83 ;  /* 0x000000ffff087224 */ /* 0x000fe200078e0053 */
[----:B------:R-:W-:Y:S01]  /*29a0*/  MOV R231, R67 ;  /* 0x0000004300e77202 */ /* 0x000fe20000000f00 */
[----:B------:R-:W-:Y:S01]  /*29b0*/  IMAD.MOV.U32 R11, RZ, RZ, R80 ;  /* 0x000000ffff0b7224 */ /* 0x000fe200078e0050 */
[----:B------:R1:W-:Y:S01]  /*29c0*/  STL [R1+0x18], R30 ;  /* 0x0000181e01007387 */ /* 0x0003e20000100800 */
[----:B------:R-:W-:Y:S01]  /*29d0*/  IMAD.MOV.U32 R10, RZ, RZ, R81 ;  /* 0x000000ffff0a7224 */ /* 0x000fe200078e0051 */
[----:B------:R-:W-:Y:S01]  /*29e0*/  WARPGROUP.ARRIVE ;  /* 0x00000000000079c5 */ /* 0x000fe20000000000 */
[----:B------:R-:W-:Y:S01]  /*29f0*/  IMAD.MOV.U32 R13, RZ, RZ, R78 ;  /* 0x000000ffff0d7224 */ /* 0x000fe200078e004e */
[----:B------:R-:W2:Y:S01]  /*2a00*/  LDL.LU.64 R86, [R1+0x268] ;  /* 0x0002680001567983 */ /* 0x000ea20000300a00 */
[----:B------:R-:W-:Y:S01]  /*2a10*/  IMAD.MOV.U32 R12, RZ, RZ, R79 ;  /* 0x000000ffff0c7224 */ /* 0x000fe200078e004f */
[----:B------:R-:W-:Y:S01]  /*2a20*/  MOV R222, R58 ;  /* 0x0000003a00de7202 */ /* 0x000fe20000000f00 */
[----:B------:R-:W-:Y:S01]  /*2a30*/  IMAD.MOV.U32 R14, RZ, RZ, R77 ;  /* 0x000000ffff0e7224 */ /* 0x000fe200078e004d */
[----:B------:R-:W2:Y:S01]  /*2a40*/  LDL.LU.64 R84, [R1+0x260] ;  /* 0x0002600001547983 */ /* 0x000ea20000300a00 */
[----:B------:R-:W-:Y:S01]  /*2a50*/  IMAD.MOV.U32 R17, RZ, RZ, R74 ;  /* 0x000000ffff117224 */ /* 0x000fe200078e004a */
[----:B------:R-:W-:Y:S01]  /*2a60*/  MOV R234, R49 ;  /* 0x0000003100ea7202 */ /* 0x000fe20000000f00 */
[----:B------:R-:W-:Y:S01]  /*2a70*/  IMAD.MOV.U32 R16, RZ, RZ, R75 ;  /* 0x000000ffff107224 */ /* 0x000fe200078e004b */
[----:B------:R-:W2:Y:S01]  /*2a80*/  LDL.LU.64 R82, [R1+0x258] ;  /* 0x0002580001527983 */ /* 0x000ea20000300a00 */
[----:B------:R-:W-:Y:S01]  /*2a90*/  IMAD.MOV.U32 R19, RZ, RZ, R72 ;  /* 0x000000ffff137224 */ /* 0x000fe200078e0048 */
[----:B------:R-:W-:Y:S01]  /*2aa0*/  HGMMA.64x128x16.F32 R152, gdesc[UR8].tnspB, R152, UP0, gsb0 ;  /* 0x41e00000089879f0 */ /* 0x000fe2000b800898 */
        /* <DEDUP_REMOVED lines=10> */
[----:B------:R-:W-:-:S02]  /*2b50*/  IMAD.MOV.U32 R230, RZ, RZ, R66 ;  /* 0x000000ffffe67224 */ /* 0x000fc400078e0042 */
[----:B------:R-:W-:Y:S01]  /*2b60*/  IMAD.MOV.U32 R228, RZ, RZ, R64 ;  /* 0x000000ffffe47224 */ /* 0x000fe200078e0040 */
[----:B------:R-:W2:Y:S01]  /*2b70*/  LDL.LU.64 R74, [R1+0x238] ;  /* 0x00023800014a7983 */ /* 0x000ea20000300a00 */
[----:B------:R-:W-:Y:S02]  /*2b80*/  IMAD.MOV.U32 R229, RZ, RZ, R65 ;  /* 0x000000ffffe57224 */ /* 0x000fe400078e0041 */
[----:B------:R-:W-:Y:S01]  /*2b90*/  IMAD.MOV.U32 R226, RZ, RZ, R62 ;  /* 0x000000ffffe27224 */ /* 0x000fe200078e003e */
[----:B------:R-:W2:Y:S01]  /*2ba0*/  LDL.LU.64 R72, [R1+0x230] ;  /* 0x0002300001487983 */ /* 0x000ea20000300a00 */
[----:B------:R-:W-:Y:S02]  /*2bb0*/  IMAD.MOV.U32 R227, RZ, RZ, R63 ;  /* 0x000000ffffe37224 */ /* 0x000fe400078e003f */
        /* <DEDUP_REMOVED lines=40> */
[----:B------:R-:W2:Y:S04]  /*2e40*/  LDL.LU.64 R44, [R1+0x1c0] ;  /* 0x0001c000012c7983 */ /* 0x000ea80000300a00 */
[----:B------:R-:W2:Y:S04]  /*2e50*/  LDL.LU.64 R42, [R1+0x1b8] ;  /* 0x0001b800012a7983 */ /* 0x000ea80000300a00 */
[----:B------:R-:W2:Y:S04]  /*2e60*/  LDL.LU.64 R40, [R1+0x1b0] ;  /* 0x0001b00001287983 */ /* 0x000ea80000300a00 */
[----:B------:R-:W2:Y:S04]  /*2e70*/  LDL.LU.64 R38, [R1+0x1a8] ;  /* 0x0001a80001267983 */ /* 0x000ea80000300a00 */
[----:B------:R-:W2:Y:S04]  /*2e80*/  LDL.LU.64 R36, [R1+0x1a0] ;  /* 0x0001a00001247983 */ /* 0x000ea80000300a00 */
[----:B------:R-:W2:Y:S04]  /*2e90*/  LDL.LU.64 R34, [R1+0x198] ;  /* 0x0001980001227983 */ /* 0x000ea80000300a00 */
[----:B------:R-:W2:Y:S04]  /*2ea0*/  LDL.LU.64 R32, [R1+0x190] ;  /* 0x0001900001207983 */ /* 0x000ea80000300a00 */
[----:B-1----:R-:W2:Y:S04]  /*2eb0*/  LDL.LU.64 R30, [R1+0x188] ;  /* 0x00018800011e7983 */ /* 0x002ea80000300a00 */
[----:B------:R-:W2:Y:S04]  /*2ec0*/  LDL.LU.64 R28, [R1+0x180] ;  /* 0x00018000011c7983 */ /* 0x000ea80000300a00 */
[----:B------:R-:W2:Y:S04]  /*2ed0*/  LDL.LU.64 R26, [R1+0x178] ;  /* 0x00017800011a7983 */ /* 0x000ea80000300a00 */
[----:B------:R-:W2:Y:S01]  /*2ee0*/  LDL.LU.64 R24, [R1+0x170] ;  /* 0x0001700001187983 */ /* 0x000ea20000300a00 */
[----:B------:R-:W-:-:S03]  /*2ef0*/  WARPGROUP.DEPBAR.LE gsb0, 0x0 ;  /* 0x00008000000079c5 */ /* 0x000fc60000010000 */
        /* <DEDUP_REMOVED lines=14> */
[----:B-1----:R-:W3:Y:S04]  /*2fe0*/  LDL.LU R188, [R1] ;  /* 0x0000000001bc7983 */ /* 0x002ee80000300800 */
[----:B------:R-:W3:Y:S04]  /*2ff0*/  LDL.LU R189, [R1+0x4] ;  /* 0x0000040001bd7983 */ /* 0x000ee80000300800 */
[----:B------:R-:W3:Y:S04]  /*3000*/  LDL.LU R190, [R1+0x8] ;  /* 0x0000080001be7983 */ /* 0x000ee80000300800 */
[----:B------:R-:W3:Y:S04]  /*3010*/  LDL.LU R191, [R1+0xc] ;  /* 0x00000c0001bf7983 */ /* 0x000ee80000300800 */
[----:B------:R-:W3:Y:S04]  /*3020*/  LDL.LU R192, [R1+0x10] ;  /* 0x0000100001c07983 */ /* 0x000ee80000300800 */
[----:B------:R-:W3:Y:S04]  /*3030*/  LDL.LU R193, [R1+0x14] ;  /* 0x0000140001c17983 */ /* 0x000ee80000300800 */
[----:B------:R-:W3:Y:S01]  /*3040*/  LDL.LU R194, [R1+0x18] ;  /* 0x0000180001c27983 */ /* 0x000ee20000300800 */
[----:B------:R-:W-:Y:S01]  /*3050*/  UIADD3 UR8, UR17, 0x200, URZ ;  /* 0x0000020011087890 */ /* 0x000fe2000fffe03f */
[----:B------:R-:W-:Y:S01]  /*3060*/  WARPGROUP.ARRIVE ;  /* 0x00000000000079c5 */ /* 0x000fe20000000000 */
[----:B------:R-:W-:-:S07]  /*3070*/  UMOV UR9, 0x80000020 ;  /* 0x8000002000097882 */ /* 0x000fce0000000000 */
[----:B------:R-:W-:Y:S01]  /*3080*/  HGMMA.64x128x16.F32 R88, gdesc[UR8].tnspB, R88, UP0, gsb0 ;  /* 0x41e00000085879f0 */ /* 0x000fe2000b800858 */
[----:B------:R-:W-:Y:S01]  /*3090*/  UIADD3 UR8, UR17, 0x300, URZ ;  /* 0x0000030011087890 */ /* 0x000fe2000fffe03f */
[----:B------:R-:W-:Y:S01]  /*30a0*/  UMOV UR9, 0x80000020 ;  /* 0x8000002000097882 */ /* 0x000fe20000000000 */
[----:B------:R-:W-:Y:S01]  /*30b0*/  IMAD.MOV.U32 R196, RZ, RZ, R251 ;  /* 0x000000ffffc47224 */ /* 0x000fe200078e00fb */
[----:B------:R-:W-:Y:S01]  /*30c0*/  MOV R199, R248 ;  /* 0x000000f800c77202 */ /* 0x000fe20000000f00 */
[----:B------:R-:W-:Y:S01]  /*30d0*/  IMAD.MOV.U32 R197, RZ, RZ, R250 ;  /* 0x000000ffffc57224 */ /* 0x000fe200078e00fa */
[----:B------:R-:W-:Y:S01]  /*30e0*/  MOV R207, R240 ;  /* 0x000000f000cf7202 */ /* 0x000fe20000000f00 */
[----:B------:R-:W-:Y:S01]  /*30f0*/  IMAD.MOV.U32 R198, RZ, RZ, R249 ;  /* 0x000000ffffc67224 */ /* 0x000fe200078e00f9 */
[----:B------:R-:W-:Y:S01]  /*3100*/  MOV R215, R232 ;  /* 0x000000e800d77202 */ /* 0x000fe20000000f00 */
        /* <DEDUP_REMOVED lines=8> */
[----:B------:R-:W-:Y:S01]  /*3190*/  IMAD.MOV.U32 R208, RZ, RZ, R239 ;  /* 0x000000ffffd07224 */ /* 0x000fe200078e00ef */
[----:B------:R-:W-:-:S02]  /*31a0*/  WARPGROUP.DEPBAR.LE gsb0, 0x0 ;  /* 0x00008000000079c5 */ /* 0x000fc40000010000 */
[----:B--2---:R-:W-:-:S06]  /*31b0*/  WARPGROUP.ARRIVE ;  /* 0x00000000000079c5 */ /* 0x004fcc0000000000 */
[----:B------:R-:W-:Y:S01]  /*31c0*/  HGMMA.64x128x16.F32 R24, gdesc[UR8].tnspB, R24, UP0, gsb0 ;  /* 0x41e00000081879f0 */ /* 0x000fe2000b800818 */
        /* <DEDUP_REMOVED lines=26> */
[----:B------:R-:W-:Y:S02]  /*3370*/  UIADD3 UR8, UR17, 0x2, URZ ;  /* 0x0000000211087890 */ /* 0x000fe4000fffe03f */
[----:B------:R-:W-:Y:S01]  /*3380*/  UIADD3 UR10, UR18, 0x80, URZ ;  /* 0x00000080120a7890 */ /* 0x000fe2000fffe03f */
[----:B------:R-:W-:Y:S01]  /*3390*/  UMOV UR9, 0x80000020 ;  /* 0x8000002000097882 */ /* 0x000fe20000000000 */
[----:B------:R-:W-:Y:S01]  /*33a0*/  UMOV UR11, 0x40000040 ;  /* 0x40000040000b7882 */ /* 0x000fe20000000000 */
[----:B------:R-:W-:Y:S02]  /*33b0*/  WARPGROUP.DEPBAR.LE gsb0, 0x0 ;  /* 0x00008000000079c5 */ /* 0x000fe40000010000 */
[----:B---3--:R-:W-:-:S06]  /*33c0*/  WARPGROUP.ARRIVE ;  /* 0x00000000000079c5 */ /* 0x008fcc0000000000 */
        /* <DEDUP_REMOVED lines=58> */
[----:B------:R-:W-:Y:S01]  /*3770*/  UMOV UR9, 0x80000020 ;  /* 0x8000002000097882 */ /* 0x000fe20000000000 */
[----:B------:R-:W-:Y:S02]  /*3780*/  WARPGROUP.DEPBAR.LE gsb0, 0x0 ;  /* 0x00008000000079c5 */ /* 0x000fe40000010000 */
[----:B------:R-:W-:-:S07]  /*3790*/  WARPGROUP.ARRIVE ;  /* 0x00000000000079c5 */ /* 0x000fce0000000000 */
[----:B------:R-:W-:Y:S03]  /*37a0*/  HGMMA.64x128x16.F32 R24, gdesc[UR8].tnspB, R24, gsb0 ;  /* 0x41e00000081879f0 */ /* 0x000fe60008000818 */
[----:B------:R-:W-:Y:S02]  /*37b0*/  WARPGROUP.DEPBAR.LE gsb0, 0x0 ;  /* 0x00008000000079c5 */ /* 0x000fe40000010000 */
[----:B--2---:R-:W-:Y:S05]  /*37c0*/  @!P2 BRA `(.L_x_17) ;  /* 0x000000000004a947 */ /* 0x004fea0003800000 */
[----:B------:R-:W-:Y:S01]  /*37d0*/  BPT.TRAP 0x1 ;  /* 0x000000040000795c */ /* 0x000fe20000300000 */
.L_x_17:
[----:B------:R-:W-:Y:S02]  /*37e0*/  UISETP.GT.U32.AND UP0, UPT, UR6, 0x1, UPT ;  /* 0x000000010600788c */ /* 0x000fe4000bf04070 */
[----:B------:R-:W-:-:S04]  /*37f0*/  ULEA UR12, UR5, UR12, 0x3 ;  /* 0x0000000c050c7291 */ /* 0x000fc8000f8e183f */
[----:B------:R-:W-:Y:S01]  /*3800*/  UIADD3 UR12, UR12, 0x36048, URZ ;  /* 0x000360480c0c7890 */ /* 0x000fe2000fffe03f */
[----:B------:R-:W-:-:S03]  /*3810*/  PLOP3.LUT P1, PT, PT, PT, UP0, 0x80, 0x0 ;  /* 0x000000000000781c */ /* 0x000fc60003f2f008 */
[----:B------:R-:W-:-:S09]  /*3820*/  UPRMT UR12, URZ, 0x654, UR12 ;  /* 0x000006543f0c7896 */ /* 0x000fd2000800000c */
[----:B------:R-:W-:Y:S01]  /*3830*/  SYNCS.ARRIVE.TRANS64.RED.A1T0 RZ, [UR12], RZ ;  /* 0x000000ffffff79a7 */ /* 0x000fe2000810040c */
[----:B------:R-:W-:Y:S05]  /*3840*/  @P1 BRA `(.L_x_18) ;  /* 0x0000000000041947 */ /* 0x000fea0003800000 */
[----:B------:R-:W-:Y:S01]  /*3850*/  BPT.TRAP 0x1 ;  /* 0x000000040000795c */ /* 0x000fe20000300000 */
.L_x_18:
[----:B------:R-:W-:Y:S01]  /*3860*/  UIADD3 UR4, UR4, 0x1, URZ ;  /* 0x0000000104047890 */ /* 0x000fe2000fffe03f */
[C---:B------:R-:W-:Y:S01]  /*3870*/  ISETP.GT.AND P1, PT, R3.reuse, 0x1, PT ;  /* 0x000000010300780c */ /* 0x040fe20003f24270 */
[----:B------:R-:W-:Y:S01]  /*3880*/  UIADD3 UR5, UR5, 0x1, URZ ;  /* 0x0000000105057890 */ /* 0x000fe2000fffe03f */
[----:B------:R-:W-:Y:S01]  /*3890*/  VIADD R3, R3, 0xffffffff ;  /* 0xffffffff03037836 */ /* 0x000fe20000000000 */
[----:B------:R-:W-:Y:S02]  /*38a0*/  UISETP.NE.AND UP0, UPT, UR4, 0x9, UPT ;  /* 0x000000090400788c */ /* 0x000fe4000bf05270 */
[----:B------:R-:W-:Y:S02]  /*38b0*/  UISETP.NE.AND UP1, UPT, UR5, 0x9, UPT ;  /* 0x000000090500788c */ /* 0x000fe4000bf25270 */
[----:B------:R-:W-:Y:S02]  /*38c0*/  USEL UR8, URZ, 0x1, UP0 ;  /* 0x000000013f087887 */ /* 0x000fe40008000000 */
[----:B------:R-:W-:-:S02]  /*38d0*/  USEL UR4, UR4, URZ, UP0 ;  /* 0x0000003f04047287 */ /* 0x000fc40008000000 */
[----:B------:R-:W-:Y:S02]  /*38e0*/  USEL UR5, UR5, URZ, UP1 ;  /* 0x0000003f05057287 */ /* 0x000fe40008800000 */
[----:B------:R-:W-:Y:S01]  /*38f0*/  UPLOP3.LUT UP0, UPT, UPT, UPT, UPT, 0x80, 0x0 ;  /* 0x000000000000789c */ /* 0x000fe20003f0f070 */
[----:B------:R-:W-:Y:S01]  /*3900*/  LOP3.LUT R4, R4, UR8, RZ, 0x3c, !PT ;  /* 0x0000000804047c12 */ /* 0x000fe2000f8e3cff */
[----:B------:R-:W-:Y:S09]  /*3910*/  @P1 BRA `(.L_x_19) ;  /* 0xffffffe800781947 */ /* 0x000ff2000383ffff */
.L_x_14:
[----:B------:R-:W-:Y:S05]  /*3920*/  @!P0 BRA `(.L_x_20) ;  /* 0x00000000004c8947 */ /* 0x000fea0003800000 */
[----:B------:R-:W-:-:S04]  /*3930*/  ULOP3.LUT UR4, UR6, 0x1, URZ, 0xfc, !UPT ;  /* 0x0000000106047892 */ /* 0x000fc8000f8efc3f */
[----:B------:R-:W-:-:S06]  /*3940*/  UISETP.NE.AND UP0, UPT, UR4, 0x3, UPT ;  /* 0x000000030400788c */ /* 0x000fcc000bf05270 */
[----:B------:R-:W-:-:S13]  /*3950*/  PLOP3.LUT P0, PT, PT, PT, UP0, 0x80, 0x0 ;  /* 0x000000000000781c */ /* 0x000fda0003f0f008 */
[----:B------:R-:W-:Y:S05]  /*3960*/  @!P0 BRA `(.L_x_21) ;  /* 0x0000000000048947 */ /* 0x000fea0003800000 */
[----:B------:R-:W-:Y:S01]  /*3970*/  BPT.TRAP 0x1 ;  /* 0x000000040000795c */ /* 0x000fe20000300000 */
.L_x_21:
[----:B------:R-:W1:Y:S01]  /*3980*/  S2UR UR8, SR_CgaCtaId ;  /* 0x00000000000879c3 */ /* 0x000e620000008800 */
[----:B------:R-:W-:Y:S02]  /*3990*/  UIMAD.WIDE.U32 UR4, UR7, 0x38e38e39, URZ ;  /* 0x38e38e39070478a5 */ /* 0x000fe4000f8e003f */
[----:B------:R-:W-:Y:S02]  /*39a0*/  UISETP.GT.U32.AND UP0, UPT, UR6, 0x1, UPT ;  /* 0x000000010600788c */ /* 0x000fe4000bf04070 */
[----:B------:R-:W-:-:S03]  /*39b0*/  USHF.R.U32.HI UR4, URZ, 0x1, UR5 ;  /* 0x000000013f047899 */ /* 0x000fc60008011605 */
[----:B------:R-:W-:Y:S01]  /*39c0*/  UMOV UR5, 0x400 ;  /* 0x0000040000057882 */ /* 0x000fe20000000000 */
[----:B------:R-:W-:Y:S01]  /*39d0*/  UIMAD UR4, UR4, -0x9, UR7 ;  /* 0xfffffff7040478a4 */ /* 0x000fe2000f8e0207 */
[----:B------:R-:W-:Y:S01]  /*39e0*/  PLOP3.LUT P0, PT, PT, PT, UP0, 0x80, 0x0 ;  /* 0x000000000000781c */ /* 0x000fe20003f0f008 */
[----:B-1----:R-:W-:-:S04]  /*39f0*/  ULEA UR5, UR8, UR5, 0x18 ;  /* 0x0000000508057291 */ /* 0x002fc8000f8ec03f */
[----:B------:R-:W-:-:S04]  /*3a00*/  ULEA UR4, UR4, UR5, 0x3 ;  /* 0x0000000504047291 */ /* 0x000fc8000f8e183f */
[----:B------:R-:W-:-:S04]  /*3a10*/  UIADD3 UR4, UR4, 0x36048, URZ ;  /* 0x0003604804047890 */ /* 0x000fc8000fffe03f */
[----:B------:R-:W-:-:S09]  /*3a20*/  UPRMT UR4, URZ, 0x654, UR4 ;  /* 0x000006543f047896 */ /* 0x000fd20008000004 */
[----:B------:R-:W-:Y:S01]  /*3a30*/  SYNCS.ARRIVE.TRANS64.RED.A1T0 RZ, [UR4], RZ ;  /* 0x000000ffffff79a7 */ /* 0x000fe20008100404 */
[----:B------:R-:W-:Y:S05]  /*3a40*/  @P0 BRA `(.L_x_20) ;  /* 0x0000000000040947 */ /* 0x000fea0003800000 */
[----:B------:R-:W-:Y:S01]  /*3a50*/  BPT.TRAP 0x1 ;  /* 0x000000040000795c */ /* 0x000fe20000300000 */
.L_x_20:
[----:B------:R-:W1:Y:S01]  /*3a60*/  S2R R3, SR_CTAID.Y ;  /* 0x0000000000037919 */ /* 0x000e620000002600 */
[----:B------:R-:W-:Y:S01]  /*3a70*/  SHF.R.S32.HI R2, RZ, 0x1f, R5 ;  /* 0x0000001fff027819 */ /* 0x000fe20000011405 */
[----:B------:R-:W-:Y:S01]  /*3a80*/  ULDC.64 UR4, c[0x0][0x280] ;  /* 0x0000a00000047ab9 */ /* 0x000fe20000000a00 */
[----:B------:R-:W2:Y:S02]  /*3a90*/  S2R R4, SR_CTAID.X ;  /* 0x0000000000047919 */ /* 0x000ea40000002500 */
[----:B------:R-:W-:-:S04]  /*3aa0*/  LEA.HI R0, R2, R5, RZ, 0x2 ;  /* 0x0000000502007211 */ /* 0x000fc800078f10ff */
[--C-:B------:R-:W-:Y:S02]  /*3ab0*/  SHF.R.S32.HI R14, RZ, 0x2, R0.reuse ;  /* 0x00000002ff0e7819 */ /* 0x100fe40000011400 */
[----:B------:R-:W-:Y:S02]  /*3ac0*/  SHF.R.S32.HI R15, RZ, 0x1f, R0 ;  /* 0x0000001fff0f7819 */ /* 0x000fe40000011400 */
[----:B------:R-:W-:Y:S02]  /*3ad0*/  LOP3.LUT R0, R0, 0x7ffffffc, RZ, 0xc0, !PT ;  /* 0x7ffffffc00007812 */ /* 0x000fe400078ec0ff */
[----:B------:R-:W-:-:S03]  /*3ae0*/  LEA.HI R15, R15, R14, RZ, 0x3 ;  /* 0x0000000e0f0f7211 */ /* 0x000fc600078f18ff */
[----:B------:R-:W-:Y:S01]  /*3af0*/  IMAD.IADD R0, R5, 0x1, -R0 ;  /* 0x0000000105007824 */ /* 0x000fe200078e0a00 */
[----:B------:R-:W-:Y:S02]  /*3b00*/  LOP3.LUT R15, R15, 0xfffffff8, RZ, 0xc0, !PT ;  /* 0xfffffff80f0f7812 */ /* 0x000fe400078ec0ff */
[----:B------:R-:W-:Y:S02]  /*3b10*/  LEA.HI R5, R2, R5, RZ, 0x5 ;  /* 0x0000000502057211 */ /* 0x000fe400078f28ff */
[----:B------:R-:W-:Y:S01]  /*3b20*/  SHF.L.U32 R0, R0, 0x1, RZ ;  /* 0x0000000100007819 */ /* 0x000fe200000006ff */
[----:B------:R-:W-:-:S03]  /*3b30*/  IMAD.IADD R14, R14, 0x1, -R15 ;  /* 0x000000010e0e7824 */ /* 0x000fc600078e0a0f */
[----:B------:R-:W-:Y:S02]  /*3b40*/  SHF.R.S32.HI R2, RZ, 0x1f, R0 ;  /* 0x0000001fff027819 */ /* 0x000fe40000011400 */
[--C-:B------:R-:W-:Y:S01]  /*3b50*/  SHF.R.S32.HI R15, RZ, 0x1f, R14.reuse ;  /* 0x0000001fff0f7819 */ /* 0x100fe2000001140e */
[----:B-1----:R-:W-:Y:S02]  /*3b60*/  IMAD.SHL.U32 R3, R3, 0x80, RZ ;  /* 0x0000008003037824 */ /* 0x002fe400078e00ff */
[----:B--2---:R-:W-:-:S03]  /*3b70*/  IMAD.WIDE R12, R4, 0x100, R14 ;  /* 0x00000100040c7825 */ /* 0x004fc600078e020e */
[C---:B------:R-:W-:Y:S02]  /*3b80*/  IADD3 R10, P1, R3.reuse, R0, RZ ;  /* 0x00000000030a7210 */ /* 0x040fe40007f3e0ff */
[C---:B------:R-:W-:Y:S02]  /*3b90*/  ISETP.GE.AND P0, PT, R3.reuse, UR5, PT ;  /* 0x0000000503007c0c */ /* 0x040fe4000bf06270 */
[----:B------:R-:W-:Y:S02]  /*3ba0*/  IADD3 R0, -R0, UR5, -R3 ;  /* 0x0000000500007c10 */ /* 0x000fe4000fffe903 */
[----:B------:R-:W-:Y:S01]  /*3bb0*/  LEA.HI.X.SX32 R11, R3, R2, 0x1, P1 ;  /* 0x00000002030b7211 */ /* 0x000fe200008f0eff */
[----:B------:R-:W-:Y:S01]  /*3bc0*/  IMAD.SHL.U32 R3, R4, 0x100, RZ ;  /* 0x0000010004037824 */ /* 0x000fe200078e00ff */
[----:B------:R-:W-:-:S04]  /*3bd0*/  SHF.R.S32.HI R2, RZ, 0x5, R5 ;  /* 0x00000005ff027819 */ /* 0x000fc80000011405 */
[----:B------:R-:W-:Y:S01]  /*3be0*/  ISETP.GE.OR P0, PT, R3, UR4, P0 ;  /* 0x0000000403007c0c */ /* 0x000fe20008706670 */
[----:B------:R-:W-:-:S04]  /*3bf0*/  IMAD.WIDE R12, R2, 0x10, R12 ;  /* 0x00000010020c7825 */ /* 0x000fc800078e020c */
[----:B------:R-:W-:-:S05]  /*3c00*/  IMAD R2, R2, -0x10, -R3 ;  /* 0xfffffff002027824 */ /* 0x000fca00078e0a03 */
[----:B------:R-:W-:-:S03]  /*3c10*/  IADD3 R14, R2, UR4, -R14 ;  /* 0x00000004020e7c10 */ /* 0x000fc6000fffe80e */
[----:B------:R-:W-:Y:S05]  /*3c20*/  @P0 EXIT ;  /* 0x000000000000094d */ /* 0x000fea0003800000 */
[----:B------:R-:W-:Y:S01]  /*3c30*/  FSETP.NEU.AND P2, PT, RZ, UR16, PT ;  /* 0x00000010ff007c0b */ /* 0x000fe2000bf4d000 */
[----:B------:R-:W-:Y:S01]  /*3c40*/  ULDC.64 UR18, c[0x0][0x5d0] ;  /* 0x0001740000127ab9 */ /* 0x000fe20000000a00 */
[----:B------:R-:W-:Y:S01]  /*3c50*/  ISETP.GT.AND P0, PT, R14, RZ, PT ;  /* 0x000000ff0e00720c */ /* 0x000fe20003f04270 */
[----:B------:R-:W-:Y:S01]  /*3c60*/  IMAD R2, R13, UR18, RZ ;  /* 0x000000120d027c24 */ /* 0x000fe2000f8e02ff */
[----:B------:R-:W-:Y:S02]  /*3c70*/  USHF.L.U64.HI UR5, UR18, 0x3, UR19 ;  /* 0x0000000312057899 */ /* 0x000fe40008010213 */
[----:B------:R-:W-:Y:S01]  /*3c80*/  IMAD.WIDE.U32 R4, R12, UR18, R10 ;  /* 0x000000120c047c25 */ /* 0x000fe2000f8e000a */
[----:B------:R-:W-:Y:S01]  /*3c90*/  USHF.L.U32 UR4, UR18, 0x3, URZ ;  /* 0x0000000312047899 */ /* 0x000fe2000800063f */
[----:B------:R-:W-:Y:S02]  /*3ca0*/  ISETP.GT.AND P1, PT, R0, RZ, P0 ;  /* 0x000000ff0000720c */ /* 0x000fe40000724270 */
[----:B------:R-:W-:-:S04]  /*3cb0*/  IMAD R2, R12, UR19, R2 ;  /* 0x000000130c027c24 */ /* 0x000fc8000f8e0202 */
[----:B------:R-:W-:Y:S01]  /*3cc0*/  IMAD.IADD R3, R5, 0x1, R2 ;  /* 0x0000000105037824 */ /* 0x000fe200078e0202 */
[----:B------:R-:W-:Y:S06]  /*3cd0*/  @!P2 BRA `(.L_x_22) ;  /* 0x000000b000c0a947 */ /* 0x000fec0003800000 */
[----:B------:R-:W-:Y:S01]  /*3ce0*/  ULDC.64 UR6, c[0x0][0x5c8] ;  /* 0x0001720000067ab9 */ /* 0x000fe20000000a00 */
[----:B------:R-:W-:Y:S01]  /*3cf0*/  ULDC.64 UR20, c[0x0][0x5b0] ;  /* 0x00016c0000147ab9 */ /* 0x000fe20000000a00 */
[C---:B------:R-:W-:Y:S01]  /*3d00*/  LEA R2, P2, R4.reuse, UR6, 0x1 ;  /* 0x0000000604027c11 */ /* 0x040fe2000f8408ff */
[----:B------:R-:W-:Y:S01]  /*3d10*/  IMAD R6, R13, UR20, RZ ;  /* 0x000000140d067c24 */ /* 0x000fe2000f8e02ff */
[----:B------:R-:W-:Y:S01]  /*3d20*/  ULDC.64 UR22, c[0x0][0x5a8] ;  /* 0x00016a0000167ab9 */ /* 0x000fe20000000a00 */
[----:B------:R-:W2:Y:S01]  /*3d30*/  LDL.LU R7, [R1] ;  /* 0x0000000001077983 */ /* 0x000ea20000300800 */
[----:B------:R-:W-:Y:S01]  /*3d40*/  LEA.HI.X R3, R4, UR7, R3, 0x1, P2 ;  /* 0x0000000704037c11 */ /* 0x000fe200090f0c03 */
[C---:B------:R-:W-:Y:S02]  /*3d50*/  IMAD R6, R12.reuse, UR21, R6 ;  /* 0x000000150c067c24 */ /* 0x040fe4000f8e0206 */
[----:B------:R-:W-:-:S04]  /*3d60*/  IMAD.WIDE.U32 R4, R12, UR20, R10 ;  /* 0x000000140c047c25 */ /* 0x000fc8000f8e000a */
[----:B------:R-:W-:Y:S01]  /*3d70*/  IMAD.IADD R5, R5, 0x1, R6 ;  /* 0x0000000105057824 */ /* 0x000fe200078e0206 */
[----:B------:R-:W-:-:S04]  /*3d80*/  LEA R8, P2, R4, UR22, 0x1 ;  /* 0x0000001604087c11 */ /* 0x000fc8000f8408ff */
[----:B------:R-:W-:-:S05]  /*3d90*/  LEA.HI.X R9, R4, UR23, R5, 0x1, P2 ;  /* 0x0000001704097c11 */ /* 0x000fca00090f0c05 */
[----:B------:R-:W3:Y:S01]  /*3da0*/  @P1 LDG.E.LTC128B.U16 R15, desc[UR14][R8.64] ;  /* 0x0000000e080f1981 */ /* 0x000ee2000c1e1520 */
[----:B------:R-:W-:Y:S01]  /*3db0*/  ISETP.GT.AND P2, PT, R0, 0x1, P0 ;  /* 0x000000010000780c */ /* 0x000fe20000744270 */
[----:B------:R-:W-:Y:S01]  /*3dc0*/  BSSY B0, `(.L_x_23) ;  /* 0x0000008000007945 */ /* 0x000fe20003800000 */
[----:B---3--:R-:W-:-:S05]  /*3dd0*/  HADD2.F32 R4, -RZ, R15.H0_H0 ;  /* 0x2000000fff047230 */ /* 0x008fca0000004100 */
[----:B------:R-:W-:-:S04]  /*3de0*/  FMUL R4, R4, UR16 ;  /* 0x0000001004047c20 */ /* 0x000fc80008400000 */
[----:B--2---:R-:W-:-:S05]  /*3df0*/  FFMA R4, R7, UR13, R4 ;  /* 0x0000000d07047c23 */ /* 0x004fca0008000004 */
[----:B------:R-:W-:-:S05]  /*3e00*/  F2FP.F16.F32.PACK_AB R4, RZ, R4 ;  /* 0x00000004ff04723e */ /* 0x000fca00000000ff */
[----:B------:R1:W-:Y:S01]  /*3e10*/  @P1 STG.E.U16 desc[UR14][R2.64], R4 ;  /* 0x0000000402001986 */ /* 0x0003e2000c10150e */
[----:B------:R-:W-:Y:S05]  /*3e20*/  @!P2 BRA `(.L_x_24) ;  /* 0x000000000004a947 */ /* 0x000fea0003800000 */
[----:B------:R2:W5:Y:S02]  /*3e30*/  LDG.E.LTC128B.U16 R15, desc[UR14][R8.64+0x2] ;  /* 0x0000020e080f7981 */ /* 0x000564000c1e1520 */
.L_x_24:
[----:B------:R-:W-:Y:S05]  /*3e40*/  BSYNC B0 ;  /* 0x0000000000007941 */ /* 0x000fea0003800000 */
.L_x_23:
[----:B------:R-:W3:Y:S01]  /*3e50*/  LDL.LU R5, [R1+0x4] ;  /* 0x0000040001057983 */ /* 0x000ee20000300800 */
[----:B-1---5:R-:W-:Y:S01]  /*3e60*/  HADD2.F32 R4, -RZ, R15.H0_H0 ;  /* 0x2000000fff047230 */ /* 0x022fe20000004100 */
[----:B------:R-:W-:Y:S02]  /*3e70*/  USHF.L.U64.HI UR11, UR20, 0x3, UR21 ;  /* 0x00000003140b7899 */ /* 0x000fe40008010215 */
[----:B------:R-:W-:Y:S02]  /*3e80*/  USHF.L.U32 UR10, UR20, 0x3, URZ ;  /* 0x00000003140a7899 */ /* 0x000fe4000800063f */
[----:B------:R-:W-:Y:S02]  /*3e90*/  IMAD.U32 R17, RZ, RZ, UR20 ;  /* 0x00000014ff117e24 */ /* 0x000fe4000f8e00ff */
[----:B------:R-:W-:Y:S01]  /*3ea0*/  FMUL R4, R4, UR16 ;  /* 0x0000001004047c20 */ /* 0x000fe20008400000 */
[----:B------:R-:W4:Y:S03]  /*3eb0*/  LDL.LU R18, [R1+0x8] ;  /* 0x0000080001127983 */ /* 0x000f260000300800 */
[----:B---3--:R-:W-:-:S05]  /*3ec0*/  FFMA R4, R5, UR13, R4 ;  /* 0x0000000d05047c23 */ /* 0x008fca0008000004 */
[----:B------:R-:W-:-:S05]  /*3ed0*/  F2FP.F16.F32.PACK_AB R4, RZ, R4 ;  /* 0x00000004ff04723e */ /* 0x000fca00000000ff */
[----:B------:R1:W-:Y:S02]  /*3ee0*/  @P2 STG.E.U16 desc[UR14][R2.64+0x2], R4 ;  /* 0x0000020402002986 */ /* 0x0003e4000c10150e */
[----:B-1----:R-:W-:-:S03]  /*3ef0*/  IMAD.WIDE.U32 R4, R12, R17, UR10 ;  /* 0x0000000a0c047e25 */ /* 0x002fc6000f8e0011 */
[----:B------:R-:W-:-:S04]  /*3f00*/  IADD3 R4, P1, R10, R4, RZ ;  /* 0x000000040a047210 */ /* 0x000fc80007f3e0ff */
[----:B------:R-:W-:Y:S02]  /*3f10*/  IADD3.X R5, R11, R6, R5, P1, !PT ;  /* 0x000000060b057210 */ /* 0x000fe40000ffe405 */
[----:B------:R-:W-:Y:S02]  /*3f20*/  ISETP.GT.AND P1, PT, R14, 0x8, PT ;  /* 0x000000080e00780c */ /* 0x000fe40003f24270 */
[----:B------:R-:W-:Y:S02]  /*3f30*/  LEA R6, P3, R4, UR22, 0x1 ;  /* 0x0000001604067c11 */ /* 0x000fe4000f8608ff */
[----:B------:R-:W-:Y:S02]  /*3f40*/  ISETP.GT.AND P2, PT, R0, RZ, P1 ;  /* 0x000000ff0000720c */ /* 0x000fe40000f44270 */
[----:B------:R-:W-:-:S11]  /*3f50*/  LEA.HI.X R7, R4, UR23, R5, 0x1, P3 ;  /* 0x0000001704077c11 */ /* 0x000fd600098f0c05 */
[----:B------:R-:W3:Y:S01]  /*3f60*/  @P2 LDG.E.LTC128B.U16 R15, desc[UR14][R6.64] ;  /* 0x0000000e060f2981 */ /* 0x000ee2000c1e1520 */
[----:B------:R-:W-:Y:S01]  /*3f70*/  USHF.L.U32 UR8, UR4, 0x1, URZ ;  /* 0x0000000104087899 */ /* 0x000fe2000800063f */
[----:B------:R-:W-:Y:S01]  /*3f80*/  ISETP.GT.AND P3, PT, R0, 0x1, P1 ;  /* 0x000000010000780c */ /* 0x000fe20000f64270 */
[----:B------:R-:W-:Y:S01]  /*3f90*/  USHF.L.U64.HI UR5, UR4, 0x1, UR5 ;  /* 0x0000000104057899 */ /* 0x000fe20008010205 */
[----:B------:R-:W-:Y:S03]  /*3fa0*/  BSSY B0, `(.L_x_25) ;  /* 0x000000b000007945 */ /* 0x000fe60003800000 */
[----:B------:R-:W-:Y:S01]  /*3fb0*/  IADD3 R4, P4, R2, UR8, RZ ;  /* 0x0000000802047c10 */ /* 0x000fe2000ff9e0ff */
[----:B---3--:R-:W-:-:S05]  /*3fc0*/  HADD2.F32 R5, -RZ, R15.H0_H0 ;  /* 0x2000000fff057230 */ /* 0x008fca0000004100 */
[----:B------:R-:W-:-:S04]  /*3fd0*/  FMUL R5, R5, UR16 ;  /* 0x0000001005057c20 */ /* 0x000fc80008400000 */
[----:B----4-:R-:W-:-:S05]  /*3fe0*/  FFMA R5, R18, UR13, R5 ;  /* 0x0000000d12057c23 */ /* 0x010fca0008000005 */
[----:B------:R-:W-:-:S04]  /*3ff0*/  F2FP.F16.F32.PACK_AB R5, RZ, R5 ;  /* 0x00000005ff05723e */ /* 0x000fc800000000ff */
[----:B------:R-:W-:Y:S02]  /*4000*/  PRMT R16, R5, 0x7610, R16 ;  /* 0x0000761005107816 */ /* 0x000fe40000000010 */
[----:B------:R-:W-:-:S05]  /*4010*/  IADD3.X R5, R3, UR5, RZ, P4, !PT ;  /* 0x0000000503057c10 */ /* 0x000fca000a7fe4ff */
[----:B------:R1:W-:Y:S01]  /*4020*/  @P2 STG.E.U16 desc[UR14][R4.64], R16 ;  /* 0x0000001004002986 */ /* 0x0003e2000c10150e */
[----:B------:R-:W-:Y:S05]  /*4030*/  @!P3 BRA `(.L_x_26) ;  /* 0x000000000004b947 */ /* 0x000fea0003800000 */
[----:B------:R3:W5:Y:S02]  /*4040*/  LDG.E.LTC128B.U16 R15, desc[UR14][R6.64+0x2] ;  /* 0x0000020e060f7981 */ /* 0x000764000c1e1520 */
.L_x_26:
[----:B------:R-:W-:Y:S05]  /*4050*/  BSYNC B0 ;  /* 0x0000000000007941 */ /* 0x000fea0003800000 */
.L_x_25:
[----:B------:R-:W4:Y:S01]  /*4060*/  LDL.LU R18, [R1+0xc] ;  /* 0x00000c0001127983 */ /* 0x000f220000300800 */
[----:B-1---5:R-:W-:Y:S01]  /*4070*/  HADD2.F32 R16, -RZ, R15.H0_H0 ;  /* 0x2000000fff107230 */ /* 0x022fe20000004100 */
[----:B------:R-:W-:Y:S01]  /*4080*/  ISETP.GT.AND P2, PT, R0, 0x8, P0 ;  /* 0x000000080000780c */ /* 0x000fe20000744270 */
[----:B------:R-:W-:Y:S03]  /*4090*/  BSSY B0, `(.L_x_27) ;  /* 0x0000007000007945 */ /* 0x000fe60003800000 */
[----:B------:R-:W-:-:S04]  /*40a0*/  FMUL R16, R16, UR16 ;  /* 0x0000001010107c20 */ /* 0x000fc80008400000 */
[----:B----4-:R-:W-:-:S05]  /*40b0*/  FFMA R16, R18, UR13, R16 ;  /* 0x0000000d12107c23 */ /* 0x010fca0008000010 */
[----:B------:R-:W-:-:S05]  /*40c0*/  F2FP.F16.F32.PACK_AB R16, RZ, R16 ;  /* 0x00000010ff10723e */ /* 0x000fca00000000ff */
[----:B------:R1:W-:Y:S01]  /*40d0*/  @P3 STG.E.U16 desc[UR14][R4.64+0x2], R16 ;  /* 0x0000021004003986 */ /* 0x0003e2000c10150e */
[----:B------:R-:W-:Y:S05]  /*40e0*/  @!P2 BRA `(.L_x_28) ;  /* 0x000000000004a947 */ /* 0x000fea0003800000 */
[----:B------:R4:W5:Y:S02]  /*40f0*/  LDG.E.LTC128B.U16 R15, desc[UR14][R8.64+0x10] ;  /* 0x0000100e080f7981 */ /* 0x000964000c1e1520 */
.L_x_28:
[----:B------:R-:W-:Y:S05]  /*4100*/  BSYNC B0 ;  /* 0x0000000000007941 */ /* 0x000fea0003800000 */
.L_x_27:
[----:B------:R-:W2:Y:S01]  /*4110*/  LDL.LU R18, [R1+0x10] ;  /* 0x0000100001127983 */ /* 0x000ea20000300800 */
[----:B-1---5:R-:W-:Y:S01]  /*4120*/  HADD2.F32 R16, -RZ, R15.H0_H0 ;  /* 0x2000000fff107230 */ /* 0x022fe20000004100 */
[----:B------:R-:W-:Y:S04]  /*4130*/  BSSY B0, `(.L_x_29) ;  /* 0x0000008000007945 */ /* 0x000fe80003800000 */
[----:B------:R-:W-:-:S04]  /*4140*/  FMUL R16, R16, UR16 ;  /* 0x0000001010107c20 */ /* 0x000fc80008400000 */
[----:B--2---:R-:W-:-:S05]  /*4150*/  FFMA R16, R18, UR13, R16 ;  /* 0x0000000d12107c23 */ /* 0x004fca0008000010 */
[----:B------:R-:W-:-:S05]  /*4160*/  F2FP.F16.F32.PACK_AB R16, RZ, R16 ;  /* 0x00000010ff10723e */ /* 0x000fca00000000ff */
[----:B------:R1:W-:Y:S01]  /*4170*/  @P2 STG.E.U16 desc[UR14][R2.64+0x10], R16 ;  /* 0x0000101002002986 */ /* 0x0003e2000c10150e */
[----:B------:R-:W-:-:S13]  /*4180*/  ISETP.GT.AND P2, PT, R0, 0x9, P0 ;  /* 0x000000090000780c */ /* 0x000fda0000744270 */
[----:B-1----:R-:W-:Y:S05]  /*4190*/  @!P2 BRA `(.L_x_30) ;  /* 0x000000000004a947 */ /* 0x002fea0003800000 */
[----:B------:R1:W5:Y:S02]  /*41a0*/  LDG.E.LTC128B.U16 R15, desc[UR14][R8.64+0x12] ;  /* 0x0000120e080f7981 */ /* 0x000364000c1e1520 */
.L_x_30:
[----:B------:R-:W-:Y:S05]  /*41b0*/  BSYNC B0 ;  /* 0x0000000000007941 */ /* 0x000fea0003800000 */
.L_x_29:
[----:B------:R-:W2:Y:S01]  /*41c0*/  LDL.LU R18, [R1+0x14] ;  /* 0x0000140001127983 */ /* 0x000ea20000300800 */
[----:B-----5:R-:W-:Y:S01]  /*41d0*/  HADD2.F32 R16, -RZ, R15.H0_H0 ;  /* 0x2000000fff107230 */ /* 0x020fe20000004100 */
[----:B------:R-:W-:Y:S01]  /*41e0*/  ISETP.GT.AND P3, PT, R0, 0x8, P1 ;  /* 0x000000080000780c */ /* 0x000fe20000f64270 */
[----:B------:R-:W-:Y:S03]  /*41f0*/  BSSY B0, `(.L_x_31) ;  /* 0x0000007000007945 */ /* 0x000fe60003800000 */
[----:B------:R-:W-:-:S04]  /*4200*/  FMUL R16, R16, UR16 ;  /* 0x0000001010107c20 */ /* 0x000fc80008400000 */
[----:B--2---:R-:W-:-:S05]  /*4210*/  FFMA R16, R18, UR13, R16 ;  /* 0x0000000d12107c23 */ /* 0x004fca0008000010 */
[----:B------:R-:W-:-:S05]  /*4220*/  F2FP.F16.F32.PACK_AB R16, RZ, R16 ;  /* 0x00000010ff10723e */ /* 0x000fca00000000ff */
[----:B------:R2:W-:Y:S01]  /*4230*/  @P2 STG.E.U16 desc[UR14][R2.64+0x12], R16 ;  /* 0x0000121002002986 */ /* 0x0005e2000c10150e */
[----:B------:R-:W-:Y:S05]  /*4240*/  @!P3 BRA `(.L_x_32) ;  /* 0x000000000004b947 */ /* 0x000fea0003800000 */
[----:B------:R0:W5:Y:S02]  /*4250*/  LDG.E.LTC128B.U16 R15, desc[UR14][R6.64+0x10] ;  /* 0x0000100e060f7981 */ /* 0x000164000c1e1520 */
.L_x_32:
[----:B------:R-:W-:Y:S05]  /*4260*/  BSYNC B0 ;  /* 0x0000000000007941 */ /* 0x000fea0003800000 */
.L_x_31:
[----:B------:R-:W3:Y:S01]  /*4270*/  LDL.LU R18, [R1+0x18] ;  /* 0x0000180001127983 */ /* 0x000ee20000300800 */
[----:B--2--5:R-:W-:Y:S01]  /*4280*/  HADD2.F32 R16, -RZ, R15.H0_H0 ;  /* 0x2000000fff107230 */ /* 0x024fe20000004100 */
[----:B------:R-:W-:Y:S01]  /*4290*/  ISETP.GT.AND P2, PT, R0, 0x9, P1 ;  /* 0x000000090000780c */ /* 0x000fe20000f44270 */
[----:B------:R-:W-:Y:S03]  /*42a0*/  BSSY B0, `(.L_x_33) ;  /* 0x0000007000007945 */ /* 0x000fe60003800000 */
[----:B------:R-:W-:-:S04]  /*42b0*/  FMUL R16, R16, UR16 ;  /* 0x0000001010107c20 */ /* 0x000fc80008400000 */
[----:B---3--:R-:W-:-:S05]  /*42c0*/  FFMA R16, R18, UR13, R16 ;  /* 0x0000000d12107c23 */ /* 0x008fca0008000010 */
[----:B------:R-:W-:-:S05]  /*42d0*/  F2FP.F16.F32.PACK_AB R16, RZ, R16 ;  /* 0x00000010ff10723e */ /* 0x000fca00000000ff */
[----:B------:R2:W-:Y:S01]  /*42e0*/  @P3 STG.E.U16 desc[UR14][R4.64+0x10], R16 ;  /* 0x0000101004003986 */ /* 0x0005e2000c10150e */
[----:B------:R-:W-:Y:S05]  /*42f0*/  @!P2 BRA `(.L_x_34) ;  /* 0x000000000004a947 */ /* 0x000fea0003800000 */
[----:B------:R3:W5:Y:S02]  /*4300*/  LDG.E.LTC128B.U16 R15, desc[UR14][R6.64+0x12] ;  /* 0x0000120e060f7981 */ /* 0x000764000c1e1520 */
.L_x_34:
[----:B------:R-:W-:Y:S05]  /*4310*/  BSYNC B0 ;  /* 0x0000000000007941 */ /* 0x000fea0003800000 */
.L_x_33:
[----:B------:R-:W4:Y:S01]  /*4320*/  LDL.LU R18, [R1+0x1c] ;  /* 0x00001c0001127983 */ /* 0x000f220000300800 */
[----:B--2--5:R-:W-:Y:S01]  /*4330*/  HADD2.F32 R16, -RZ, R15.H0_H0 ;  /* 0x2000000fff107230 */ /* 0x024fe20000004100 */
        /* <DEDUP_REMOVED lines=8> */
.L_x_36:
[----:B------:R-:W-:Y:S05]  /*43c0*/  BSYNC B0 ;  /* 0x0000000000007941 */ /* 0x000fea0003800000 */
.L_x_35:
        /* <DEDUP_REMOVED lines=10> */
.L_x_38:
[----:B------:R-:W-:Y:S05]  /*4470*/  BSYNC B0 ;  /* 0x0000000000007941 */ /* 0x000fea0003800000 */
.L_x_37:
        /* <DEDUP_REMOVED lines=10> */
.L_x_40:
[----:B------:R-:W-:Y:S05]  /*4520*/  BSYNC B0 ;  /* 0x0000000000007941 */ /* 0x000fea0003800000 */
.L_x_39:
        /* <DEDUP_REMOVED lines=10> */
.L_x_42:
[----:B------:R-:W-:Y:S05]  /*45d0*/  BSYNC B0 ;  /* 0x0000000000007941 */ /* 0x000fea0003800000 */
.L_x_41:
        /* <DEDUP_REMOVED lines=10> */
.L_x_44:
[----:B------:R-:W-:Y:S05]  /*4680*/  BSYNC B0 ;  /* 0x0000000000007941 */ /* 0x000fea0003800000 */
.L_x_43:
        /* <DEDUP_REMOVED lines=10> */
.L_x_46:
[----:B------:R-:W-:Y:S05]  /*4730*/  BSYNC B0 ;  /* 0x0000000000007941 */ /* 0x000fea0003800000 */
.L_x_45:
        /* <DEDUP_REMOVED lines=10> */
.L_x_48:
[----:B------:R-:W-:Y:S05]  /*47e0*/  BSYNC B0 ;  /* 0x0000000000007941 */ /* 0x000fea0003800000 */
.L_x_47:
        /* <DEDUP_REMOVED lines=10> */
.L_x_50:
[----:B------:R-:W-:Y:S05]  /*4890*/  BSYNC B0 ;  /* 0x0000000000007941 */ /* 0x000fea0003800000 */
.L_x_49:
        /* <DEDUP_REMOVED lines=10> */
.L_x_52:
[----:B------:R-:W-:Y:S05]  /*4940*/  BSYNC B0 ;  /* 0x0000000000007941 */ /* 0x000fea0003800000 */
.L_x_51:
        /* <DEDUP_REMOVED lines=10> */
.L_x_54:
[----:B------:R-:W-:Y:S05]  /*49f0*/  BSYNC B0 ;  /* 0x0000000000007941 */ /* 0x000fea0003800000 */
.L_x_53:
        /* <DEDUP_REMOVED lines=10> */
.L_x_56:
[----:B------:R-:W-:Y:S05]  /*4aa0*/  BSYNC B0 ;  /* 0x0000000000007941 */ /* 0x000fea0003800000 */
.L_x_55:
        /* <DEDUP_REMOVED lines=10> */
.L_x_58:
[----:B------:R-:W-:Y:S05]  /*4b50*/  BSYNC B0 ;  /* 0x0000000000007941 */ /* 0x000fea0003800000 */
.L_x_57:
        /* <DEDUP_REMOVED lines=10> */
.L_x_60:
[----:B------:R-:W-:Y:S05]  /*4c00*/  BSYNC B0 ;  /* 0x0000000000007941 */ /* 0x000fea0003800000 */
.L_x_59:
        /* <DEDUP_REMOVED lines=10> */
.L_x_62:
[----:B------:R-:W-:Y:S05]  /*4cb0*/  BSYNC B0 ;  /* 0x0000000000007941 */ /* 0x000fea0003800000 */
.L_x_61:
        /* <DEDUP_REMOVED lines=10> */
.L_x_64:
[----:B------:R-:W-:Y:S05]  /*4d60*/  BSYNC B0 ;  /* 0x0000000000007941 */ /* 0x000fea0003800000 */
.L_x_63:
        /* <DEDUP_REMOVED lines=10> */
.L_x_66:
[----:B------:R-:W-:Y:S05]  /*4e10*/  BSYNC B0 ;  /* 0x0000000000007941 */ /* 0x000fea0003800000 */
.L_x_65:
        /* <DEDUP_REMOVED lines=10> */
.L_x_68:
[----:B------:R-:W-:Y:S05]  /*4ec0*/  BSYNC B0 ;  /* 0x0000000000007941 */ /* 0x000fea0003800000 */
.L_x_67:
        /* <DEDUP_REMOVED lines=10> */
.L_x_70:
[----:B------:R-:W-:Y:S05]  /*4f70*/  BSYNC B0 ;  /* 0x0000000000007941 */ /* 0x000fea0003800000 */
.L_x_69:
        /* <DEDUP_REMOVED lines=10> */
.L_x_72:
[----:B------:R-:W-:Y:S05]  /*5020*/  BSYNC B0 ;  /* 0x0000000000007941 */ /* 0x000fea0003800000 */
.L_x_71:
        /* <DEDUP_REMOVED lines=10> */
.L_x_74:
[----:B------:R-:W-:Y:S05]  /*50d0*/  BSYNC B0 ;  /* 0x0000000000007941 */ /* 0x000fea0003800000 */
.L_x_73:
        /* <DEDUP_REMOVED lines=10> */
.L_x_76:
[----:B------:R-:W-:Y:S05]  /*5180*/  BSYNC B0 ;  /* 0x0000000000007941 */ /* 0x000fea0003800000 */
.L_x_75:
        /* <DEDUP_REMOVED lines=10> */
.L_x_78:
[----:B------:R-:W-:Y:S05]  /*5230*/  BSYNC B0 ;  /* 0x0000000000007941 */ /* 0x000fea0003800000 */
.L_x_77:
        /* <DEDUP_REMOVED lines=10> */
.L_x_80:
[----:B------:R-:W-:Y:S05]  /*52e0*/  BSYNC B0 ;  /* 0x0000000000007941 */ /* 0x000fea0003800000 */
.L_x_79:
        /* <DEDUP_REMOVED lines=10> */
.L_x_82:
[----:B------:R-:W-:Y:S05]  /*5390*/  BSYNC B0 ;  /* 0x0000000000007941 */ /* 0x000fea0003800000 */
.L_x_81:
        /* <DEDUP_REMOVED lines=10> */
.L_x_84:
[----:B------:R-:W-:Y:S05]  /*5440*/  BSYNC B0 ;  /* 0x0000000000007941 */ /* 0x000fea0003800000 */
.L_x_83:
        /* <DEDUP_REMOVED lines=10> */
.L_x_86:
[----:B------:R-:W-:Y:S05]  /*54f0*/  BSYNC B0 ;  /* 0x0000000000007941 */ /* 0x000fea0003800000 */
.L_x_85:
        /* <DEDUP_REMOVED lines=10> */
.L_x_88:
[----:B------:R-:W-:Y:S05]  /*55a0*/  BSYNC B0 ;  /* 0x0000000000007941 */ /* 0x000fea0003800000 */
.L_x_87:
        /* <DEDUP_REMOVED lines=10> */
.L_x_90:
[----:B------:R-:W-:Y:S05]  /*5650*/  BSYNC B0 ;  /* 0x0000000000007941 */ /* 0x000fea0003800000 */
.L_x_89:
        /* <DEDUP_REMOVED lines=10> */
.L_x_92:
[----:B------:R-:W-:Y:S05]  /*5700*/  BSYNC B0 ;  /* 0x0000000000007941 */ /* 0x000fea0003800000 */
.L_x_91:
        /* <DEDUP_REMOVED lines=10> */
.L_x_94:
[----:B------:R-:W-:Y:S05]  /*57b0*/  BSYNC B0 ;  /* 0x0000000000007941 */ /* 0x000fea0003800000 */
.L_x_93:
        /* <DEDUP_REMOVED lines=10> */
.L_x_96:
[----:B------:R-:W-:Y:S05]  /*5860*/  BSYNC B0 ;  /* 0x0000000000007941 */ /* 0x000fea0003800000 */
.L_x_95:
        /* <DEDUP_REMOVED lines=10> */
.L_x_98:
[----:B------:R-:W-:Y:S05]  /*5910*/  BSYNC B0 ;  /* 0x0000000000007941 */ /* 0x000fea0003800000 */
.L_x_97:
        /* <DEDUP_REMOVED lines=10> */
.L_x_100:
[----:B------:R-:W-:Y:S05]  /*59c0*/  BSYNC B0 ;  /* 0x0000000000007941 */ /* 0x000fea0003800000 */
.L_x_99:
        /* <DEDUP_REMOVED lines=10> */
.L_x_102:
[----:B------:R-:W-:Y:S05]  /*5a70*/  BSYNC B0 ;  /* 0x0000000000007941 */ /* 0x000fea0003800000 */
.L_x_101:
        /* <DEDUP_REMOVED lines=10> */
.L_x_104:
[----:B------:R-:W-:Y:S05]  /*5b20*/  BSYNC B0 ;  /* 0x0000000000007941 */ /* 0x000fea0003800000 */
.L_x_103:
        /* <DEDUP_REMOVED lines=10> */
.L_x_106:
[----:B------:R-:W-:Y:S05]  /*5bd0*/  BSYNC B0 ;  /* 0x0000000000007941 */ /* 0x000fea0003800000 */
.L_x_105:
        /* <DEDUP_REMOVED lines=10> */
.L_x_108:
[----:B------:R-:W-:Y:S05]  /*5c80*/  BSYNC B0 ;  /* 0x0000000000007941 */ /* 0x000fea0003800000 */
.L_x_107:
        /* <DEDUP_REMOVED lines=10> */
.L_x_110:
[----:B------:R-:W-:Y:S05]  /*5d30*/  BSYNC B0 ;  /* 0x0000000000007941 */ /* 0x000fea0003800000 */
.L_x_109:
        /* <DEDUP_REMOVED lines=10> */
.L_x_112:
[----:B------:R-:W-:Y:S05]  /*5de0*/  BSYNC B0 ;  /* 0x0000000000007941 */ /* 0x000fea0003800000 */
.L_x_111:
        /* <DEDUP_REMOVED lines=10> */
.L_x_114:
[----:B------:R-:W-:Y:S05]  /*5e90*/  BSYNC B0 ;  /* 0x0000000000007941 */ /* 0x000fea0003800000 */
.L_x_113:
        /* <DEDUP_REMOVED lines=10> */
.L_x_116:
[----:B------:R-:W-:Y:S05]  /*5f40*/  BSYNC B0 ;  /* 0x0000000000007941 */ /* 0x000fea0003800000 */
.L_x_115:
        /* <DEDUP_REMOVED lines=10> */
.L_x_118:
[----:B------:R-:W-:Y:S05]  /*5ff0*/  BSYNC B0 ;  /* 0x0000000000007941 */ /* 0x000fea0003800000 */
.L_x_117:
        /* <DEDUP_REMOVED lines=10> */
.L_x_120:
[----:B------:R-:W-:Y:S05]  /*60a0*/  BSYNC B0 ;  /* 0x0000000000007941 */ /* 0x000fea0003800000 */
.L_x_119:
        /* <DEDUP_REMOVED lines=10> */
.L_x_122:
[----:B------:R-:W-:Y:S05]  /*6150*/  BSYNC B0 ;  /* 0x0000000000007941 */ /* 0x000fea0003800000 */
.L_x_121:
        /* <DEDUP_REMOVED lines=10> */
.L_x_124:
[----:B------:R-:W-:Y:S05]  /*6200*/  BSYNC B0 ;  /* 0x0000000000007941 */ /* 0x000fea0003800000 */
.L_x_123:
        /* <DEDUP_REMOVED lines=10> */
.L_x_126:
[----:B------:R-:W-:Y:S05]  /*62b0*/  BSYNC B0 ;  /* 0x0000000000007941 */ /* 0x000fea0003800000 */
.L_x_125:
        /* <DEDUP_REMOVED lines=10> */
.L_x_128:
[----:B------:R-:W-:Y:S05]  /*6360*/  BSYNC B0 ;  /* 0x0000000000007941 */ /* 0x000fea0003800000 */
.L_x_127:
        /* <DEDUP_REMOVED lines=10> */
.L_x_130:
[----:B------:R-:W-:Y:S05]  /*6410*/  BSYNC B0 ;  /* 0x0000000000007941 */ /* 0x000fea0003800000 */
.L_x_129:
        /* <DEDUP_REMOVED lines=10> */
.L_x_132:
[----:B------:R-:W-:Y:S05]  /*64c0*/  BSYNC B0 ;  /* 0x0000000000007941 */ /* 0x000fea0003800000 */
.L_x_131:
        /* <DEDUP_REMOVED lines=10> */
.L_x_134:
[----:B------:R-:W-:Y:S05]  /*6570*/  BSYNC B0 ;  /* 0x0000000000007941 */ /* 0x000fea0003800000 */
.L_x_133:
        /* <DEDUP_REMOVED lines=10> */
.L_x_136:
[----:B------:R-:W-:Y:S05]  /*6620*/  BSYNC B0 ;  /* 0x0000000000007941 */ /* 0x000fea0003800000 */
.L_x_135:
        /* <DEDUP_REMOVED lines=10> */
.L_x_138:
[----:B------:R-:W-:Y:S05]  /*66d0*/  BSYNC B0 ;  /* 0x0000000000007941 */ /* 0x000fea0003800000 */
.L_x_137:
        /* <DEDUP_REMOVED lines=10> */
.L_x_140:
[----:B------:R-:W-:Y:S05]  /*6780*/  BSYNC B0 ;  /* 0x0000000000007941 */ /* 0x000fea0003800000 */
.L_x_139:
        /* <DEDUP_REMOVED lines=10> */
.L_x_142:
[----:B------:R-:W-:Y:S05]  /*6830*/  BSYNC B0 ;  /* 0x0000000000007941 */ /* 0x000fea0003800000 */
.L_x_141:
[----:B-1-34-:R-:W3:Y:S01]  /*6840*/  LDL.LU R9, [R1+0xf4] ;  /* 0x0000f40001097983 */ /* 0x01aee20000300800 */
[----:B-----5:R-:W-:Y:S01]  /*6850*/  HADD2.F32 R8, -RZ, R15.H0_H0 ;  /* 0x2000000fff087230 */ /* 0x020fe20000004100 */
        /* <DEDUP_REMOVED lines=8> */
.L_x_144:
[----:B------:R-:W-:Y:S05]  /*68e0*/  BSYNC B0 ;  /* 0x0000000000007941 */ /* 0x000fea0003800000 */
.L_x_143:
[----:B------:R-:W4:Y:S01]  /*68f0*/  LDL.LU R9, [R1+0xf8] ;  /* 0x0000f80001097983 */ /* 0x000f220000300800 */
[----:B-1---5:R-:W-:Y:S01]  /*6900*/  HADD2.F32 R8, -RZ, R15.H0_H0 ;  /* 0x2000000fff087230 */ /* 0x022fe20000004100 */
[----:B------:R-:W-:Y:S01]  /*6910*/  ISETP.GT.AND P1, PT, R0, 0x79, P1 ;  /* 0x000000790000780c */ /* 0x000fe20000f24270 */
[----:B------:R-:W-:Y:S01]  /*6920*/  BSSY B0, `(.L_x_145) ;  /* 0x0000008000007945 */ /* 0x000fe20003800000 */
[----:B------:R-:W-:Y:S02]  /*6930*/  IADD3 R18, P0, R12, 0x40, RZ ;  /* 0x000000400c127810 */ /* 0x000fe40007f1e0ff */
[----:B------:R-:W-:-:S04]  /*6940*/  FMUL R8, R8, UR16 ;  /* 0x0000001008087c20 */ /* 0x000fc80008400000 */
[----:B----4-:R-:W-:-:S05]  /*6950*/  FFMA R8, R9, UR13, R8 ;  /* 0x0000000d09087c23 */ /* 0x010fca0008000008 */
[----:B------:R-:W-:-:S05]  /*6960*/  F2FP.F16.F32.PACK_AB R8, RZ, R8 ;  /* 0x00000008ff08723e */ /* 0x000fca00000000ff */
[----:B------:R1:W-:Y:S01]  /*6970*/  @P2 STG.E.U16 desc[UR14][R4.64+0xf0], R8 ;  /* 0x0000f00804002986 */ /* 0x0003e2000c10150e */
[----:B------:R-:W-:Y:S05]  /*6980*/  @!P1 BRA `(.L_x_146) ;  /* 0x0000000000049947 */ /* 0x000fea0003800000 */
[----:B------:R4:W5:Y:S02]  /*6990*/  LDG.E.LTC128B.U16 R15, desc[UR14][R6.64+0xf2] ;  /* 0x0000f20e060f7981 */ /* 0x000964000c1e1520 */
.L_x_146:
[----:B------:R-:W-:Y:S05]  /*69a0*/  BSYNC B0 ;  /* 0x0000000000007941 */ /* 0x000fea0003800000 */
.L_x_145:
[----:B-1----:R-:W2:Y:S01]  /*69b0*/  LDL.LU R8, [R1+0xfc] ;  /* 0x0000fc0001087983 */ /* 0x002ea20000300800 */
[----:B0--345:R-:W-:Y:S02]  /*69c0*/  HADD2.F32 R6, -RZ, R15.H0_H0 ;  /* 0x2000000fff067230 */ /* 0x039fe40000004100 */
[----:B------:R-:W-:Y:S01]  /*69d0*/  IMAD.X R7, RZ, RZ, R13, P0 ;  /* 0x000000ffff077224 */ /* 0x000fe200000e060d */
[----:B------:R-:W-:Y:S02]  /*69e0*/  ISETP.GT.AND P0, PT, R14, 0x40, PT ;  /* 0x000000400e00780c */ /* 0x000fe40003f04270 */
[----:B------:R-:W-:Y:S01]  /*69f0*/  FMUL R6, R6, UR16 ;  /* 0x0000001006067c20 */ /* 0x000fe20008400000 */
[----:B------:R-:W-:Y:S01]  /*6a00*/  IMAD R7, R7, UR20, RZ ;  /* 0x0000001407077c24 */ /* 0x000fe2000f8e02ff */
[----:B------:R-:W-:-:S03]  /*6a10*/  ISETP.GT.AND P3, PT, R0, RZ, P0 ;  /* 0x000000ff0000720c */ /* 0x000fc60000764270 */
[----:B------:R-:W-:Y:S02]  /*6a20*/  IMAD R19, R18, UR21, R7 ;  /* 0x0000001512137c24 */ /* 0x000fe4000f8e0207 */
[----:B--2---:R-:W-:Y:S01]  /*6a30*/  FFMA R6, R8, UR13, R6 ;  /* 0x0000000d08067c23 */ /* 0x004fe20008000006 */
[----:B------:R-:W-:-:S04]  /*6a40*/  IMAD.WIDE.U32 R8, R18, UR20, R10 ;  /* 0x0000001412087c25 */ /* 0x000fc8000f8e000a */
[----:B------:R-:W-:Y:S01]  /*6a50*/  F2FP.F16.F32.PACK_AB R16, RZ, R6 ;  /* 0x00000006ff10723e */ /* 0x000fe200000000ff */
[----:B------:R-:W-:Y:S01]  /*6a60*/  IMAD.IADD R7, R9, 0x1, R19 ;  /* 0x0000000109077824 */ /* 0x000fe200078e0213 */
[----:B------:R-:W-:-:S03]  /*6a70*/  LEA R6, P2, R8, UR22, 0x1 ;  /* 0x0000001608067c11 */ /* 0x000fc6000f8408ff */
[----:B------:R0:W-:Y:S01]  /*6a80*/  @P1 STG.E.U16 desc[UR14][R4.64+0xf2], R16 ;  /* 0x0000f21004001986 */ /* 0x0001e2000c10150e */
[----:B------:R-:W-:-:S05]  /*6a90*/  LEA.HI.X R7, R8, UR23, R7, 0x1, P2 ;  /* 0x0000001708077c11 */ /* 0x000fca00090f0c07 */
[----:B------:R-:W2:Y:S01]  /*6aa0*/  @P3 LDG.E.LTC128B.U16 R15, desc[UR14][R6.64] ;  /* 0x0000000e060f3981 */ /* 0x000ea2000c1e1520 */
[----:B------:R-:W-:Y:S01]  /*6ab0*/  USHF.L.U32 UR4, UR18, 0x6, URZ ;  /* 0x0000000612047899 */ /* 0x000fe2000800063f */
[----:B------:R-:W-:Y:S01]  /*6ac0*/  ISETP.GT.AND P2, PT, R0, 0x1, P0 ;  /* 0x000000010000780c */ /* 0x000fe20000744270 */
[----:B------:R-:W-:Y:S01]  /*6ad0*/  USHF.L.U64.HI UR6, UR18, 0x6, UR19 ;  /* 0x0000000612067899 */ /* 0x000fe20008010213 */
[----:B------:R-:W-:Y:S01]  /*6ae0*/  BSSY B0, `(.L_x_147) ;  /* 0x000000c000007945 */ /* 0x000fe20003800000 */
[----:B------:R-:W-:Y:S02]  /*6af0*/  USHF.L.U32 UR7, UR4, 0x1, URZ ;  /* 0x0000000104077899 */ /* 0x000fe4000800063f */
[----:B------:R-:W-:Y:S01]  /*6b00*/  USHF.L.U64.HI UR4, UR4, 0x1, UR6 ;  /* 0x0000000104047899 */ /* 0x000fe20008010206 */
[----:B--2---:R-:W-:-:S05]  /*6b10*/  HADD2.F32 R8, -RZ, R15.H0_H0 ;  /* 0x2000000fff087230 */ /* 0x004fca0000004100 */
[----:B------:R-:W-:Y:S01]  /*6b20*/  FMUL R9, R8, UR16 ;  /* 0x0000001008097c20 */ /* 0x000fe20008400000 */
[----:B------:R-:W-:-:S03]  /*6b30*/  IADD3 R8, P1, R2, UR7, RZ ;  /* 0x0000000702087c10 */ /* 0x000fc6000ff3e0ff */
[----:B------:R-:W-:-:S05]  /*6b40*/  FFMA R9, R152, UR13, R9 ;  /* 0x0000000d98097c23 */ /* 0x000fca0008000009 */
[----:B0-----:R-:W-:Y:S02]  /*6b50*/  F2FP.F16.F32.PACK_AB R5, RZ, R9 ;  /* 0x00000009ff05723e */ /* 0x001fe400000000ff */
[----:B------:R-:W-:-:S05]  /*6b60*/  IADD3.X R9, R3, UR4, RZ, P1, !PT ;  /* 0x0000000403097c10 */ /* 0x000fca0008ffe4ff */
[----:B------:R0:W-:Y:S01]  /*6b70*/  @P3 STG.E.U16 desc[UR14][R8.64], R5 ;  /* 0x0000000508003986 */ /* 0x0001e2000c10150e */
[----:B------:R-:W-:Y:S05]  /*6b80*/  @!P2 BRA `(.L_x_148) ;  /* 0x000000000004a947 */ /* 0x000fea0003800000 */
[----:B------:R1:W5:Y:S02]  /*6b90*/  LDG.E.LTC128B.U16 R15, desc[UR14][R6.64+0x2] ;  /* 0x0000020e060f7981 */ /* 0x000364000c1e1520 */
.L_x_148:
[----:B------:R-:W-:Y:S05]  /*6ba0*/  BSYNC B0 ;  /* 0x0000000000007941 */ /* 0x000fea0003800000 */
.L_x_147:
[----:B-----5:R-:W-:Y:S01]  /*6bb0*/  HADD2.F32 R16, -RZ, R15.H0_H0 ;  /* 0x2000000fff107230 */ /* 0x020fe20000004100 */
[----:B------:R-:W-:Y:S01]  /*6bc0*/  ISETP.GT.AND P1, PT, R14, 0x48, PT ;  /* 0x000000480e00780c */ /* 0x000fe20003f24270 */
[----:B0-----:R-:W-:Y:S01]  /*6bd0*/  IMAD.WIDE.U32 R4, R18, R17, UR10 ;  /* 0x0000000a12047e25 */ /* 0x001fe2000f8e0011 */
[----:B------:R-:W-:Y:S03]  /*6be0*/  BSSY B0, `(.L_x_149) ;  /* 0x000000c000007945 */ /* 0x000fe60003800000 */
[----:B------:R-:W-:Y:S01]  /*6bf0*/  FMUL R16, R16, UR16 ;  /* 0x0000001010107c20 */ /* 0x000fe20008400000 */
[----:B------:R-:W-:-:S03]  /*6c00*/  IADD3 R18, P3, R10, R4, RZ ;  /* 0x000000040a127210 */ /* 0x000fc60007f7e0ff */
[----:B------:R-:W-:Y:S01]  /*6c10*/  FFMA R16, R153, UR13, R16 ;  /* 0x0000000d99107c23 */ /* 0x000fe20008000010 */
[----:B------:R-:W-:Y:S02]  /*6c20*/  IADD3.X R5, R11, R19, R5, P3, !PT ;  /* 0x000000130b057210 */ /* 0x000fe40001ffe405 */
[----:B------:R-:W-:Y:S02]  /*6c30*/  ISETP.GT.AND P3, PT, R0, RZ, P1 ;  /* 0x000000ff0000720c */ /* 0x000fe40000f64270 */
[----:B------:R-:W-:Y:S02]  /*6c40*/  F2FP.F16.F32.PACK_AB R16, RZ, R16 ;  /* 0x00000010ff10723e */ /* 0x000fe400000000ff */
[----:B------:R-:W-:-:S03]  /*6c50*/  LEA R4, P4, R18, UR22, 0x1 ;  /* 0x0000001612047c11 */ /* 0x000fc6000f8808ff */
[----:B------:R0:W-:Y:S01]  /*6c60*/  @P2 STG.E.U16 desc[UR14][R8.64+0x2], R16 ;  /* 0x0000021008002986 */ /* 0x0001e2000c10150e */
[----:B------:R-:W-:-:S05]  /*6c70*/  LEA.HI.X R5, R18, UR23, R5, 0x1, P4 ;  /* 0x0000001712057c11 */ /* 0x000fca000a0f0c05 */
[----:B------:R-:W-:Y:S05]  /*6c80*/  @!P3 BRA `(.L_x_150) ;  /* 0x000000000004b947 */ /* 0x000fea0003800000 */
[----:B------:R2:W5:Y:S02]  /*6c90*/  LDG.E.LTC128B.U16 R15, desc[UR14][R4.64] ;  /* 0x0000000e040f7981 */ /* 0x000564000c1e1520 */
.L_x_150:
[----:B------:R-:W-:Y:S05]  /*6ca0*/  BSYNC B0 ;  /* 0x0000000000007941 */ /* 0x000fea0003800000 */
.L_x_149:
[----:B0----5:R-:W-:Y:S01]  /*6cb0*/  HADD2.F32 R16, -RZ, R15.H0_H0 ;  /* 0x2000000fff107230 */ /* 0x021fe20000004100 */
[----:B------:R-:W-:Y:S01]  /*6cc0*/  IADD3 R18, P4, R8, UR8, RZ ;  /* 0x0000000808127c10 */ /* 0x000fe2000ff9e0ff */
[----:B------:R-:W-:Y:S01]  /*6cd0*/  BSSY B0, `(.L_x_151) ;  /* 0x0000009000007945 */ /* 0x000fe20003800000 */
[----:B------:R-:W-:Y:S02]  /*6ce0*/  ISETP.GT.AND P2, PT, R0, 0x1, P1 ;  /* 0x000000010000780c */ /* 0x000fe40000f44270 */
[----:B------:R-:W-:-:S04]  /*6cf0*/  FMUL R19, R16, UR16 ;  /* 0x0000001010137c20 */ /* 0x000fc80008400000 */
[----:B------:R-:W-:-:S05]  /*6d00*/  FFMA R19, R154, UR13, R19 ;  /* 0x0000000d9a137c23 */ /* 0x000fca0008000013 */
[----:B------:R-:W-:Y:S02]  /*6d10*/  F2FP.F16.F32.PACK_AB R16, RZ, R19 ;  /* 0x00000013ff10723e */ /* 0x000fe400000000ff */
[----:B------:R-:W-:-:S05]  /*6d20*/  IADD3.X R19, R9, UR5, RZ, P4, !PT ;  /* 0x0000000509137c10 */ /* 0x000fca000a7fe4ff */
[----:B------:R0:W-:Y:S01]  /*6d30*/  @P3 STG.E.U16 desc[UR14][R18.64], R16 ;  /* 0x0000001012003986 */ /* 0x0001e2000c10150e */
[----:B------:R-:W-:Y:S05]  /*6d40*/  @!P2 BRA `(.L_x_152) ;  /* 0x000000000004a947 */ /* 0x000fea0003800000 */
[----:B------:R3:W5:Y:S02]  /*6d50*/  LDG.E.LTC128B.U16 R15, desc[UR14][R4.64+0x2] ;  /* 0x0000020e040f7981 */ /* 0x000764000c1e1520 */
.L_x_152:
[----:B------:R-:W-:Y:S05]  /*6d60*/  BSYNC B0 ;  /* 0x0000000000007941 */ /* 0x000fea0003800000 */
.L_x_151:
[----:B0----5:R-:W-:Y:S01]  /*6d70*/  HADD2.F32 R16, -RZ, R15.H0_H0 ;  /* 0x2000000fff107230 */ /* 0x021fe20000004100 */
[----:B------:R-:W-:Y:S01]  /*6d80*/  ISETP.GT.AND P3, PT, R0, 0x8, P0 ;  /* 0x000000080000780c */ /* 0x000fe20000764270 */
[----:B------:R-:W-:Y:S03]  /*6d90*/  BSSY B0, `(.L_x_153) ;  /* 0x0000007000007945 */ /* 0x000fe60003800000 */
[----:B------:R-:W-:-:S04]  /*6da0*/  FMUL R16, R16, UR16 ;  /* 0x0000001010107c20 */ /* 0x000fc80008400000 */
[----:B------:R-:W-:-:S05]  /*6db0*/  FFMA R16, R155, UR13, R16 ;  /* 0x0000000d9b107c23 */ /* 0x000fca0008000010 */
[----:B------:R-:W-:-:S05]  /*6dc0*/  F2FP.F16.F32.PACK_AB R16, RZ, R16 ;  /* 0x00000010ff10723e */ /* 0x000fca00000000ff */
[----:B------:R0:W-:Y:S01]  /*6dd0*/  @P2 STG.E.U16 desc[UR14][R18.64+0x2], R16 ;  /* 0x0000021012002986 */ /* 0x0001e2000c10150e */
[----:B------:R-:W-:Y:S05]  /*6de0*/  @!P3 BRA `(.L_x_154) ;  /* 0x000000000004b947 */ /* 0x000fea0003800000 */
[----:B------:R4:W5:Y:S02]  /*6df0*/  LDG.E.LTC128B.U16 R15, desc[UR14][R6.64+0x10] ;  /* 0x0000100e060f7981 */ /* 0x000964000c1e1520 */
.L_x_154:
[----:B------:R-:W-:Y:S05]  /*6e00*/  BSYNC B0 ;  /* 0x0000000000007941 */ /* 0x000fea0003800000 */
.L_x_153:
        /* <DEDUP_REMOVED lines=9> */
.L_x_156:
[----:B------:R-:W-:Y:S05]  /*6ea0*/  BSYNC B0 ;  /* 0x0000000000007941 */ /* 0x000fea0003800000 */
.L_x_155:
[----:B-----5:R-:W-:Y:S01]  /*6eb0*/  HADD2.F32 R16, -RZ, R15.H0_H0 ;  /* 0x2000000fff107230 */ /* 0x020fe20000004100 */
        /* <DEDUP_REMOVED lines=8> */
.L_x_158:
[----:B------:R-:W-:Y:S05]  /*6f40*/  BSYNC B0 ;  /* 0x0000000000007941 */ /* 0x000fea0003800000 */
.L_x_157:
[----:B0----5:R-:W-:Y:S01]  /*6f50*/  HADD2.F32 R16, -RZ, R15.H0_H0 ;  /* 0x2000000fff107230 */ /* 0x021fe20000004100 */
[----:B------:R-:W-:Y:S01]  /*6f60*/  MOV R21, UR8 ;  /* 0x0000000800157c02 */ /* 0x000fe20008000f00 */
[----:B------:R-:W-:Y:S01]  /*6f70*/  IMAD.U32 R23, RZ, RZ, UR5 ;  /* 0x00000005ff177e24 */ /* 0x000fe2000f8e00ff */
[----:B------:R-:W-:Y:S01]  /*6f80*/  ISETP.GT.AND P2, PT, R0, 0x9, P1 ;  /* 0x000000090000780c */ /* 0x000fe20000f44270 */
[----:B------:R-:W-:Y:S01]  /*6f90*/  BSSY B0, `(.L_x_159) ;  /* 0x0000009000007945 */ /* 0x000fe20003800000 */
[----:B------:R-:W-:Y:S01]  /*6fa0*/  FMUL R19, R16, UR16 ;  /* 0x0000001010137c20 */ /* 0x000fe20008400000 */
[----:B------:R-:W-:-:S03]  /*6fb0*/  IADD3 R18, P4, P5, R21, UR7, R2 ;  /* 0x0000000715127c10 */ /* 0x000fc6000fd9e002 */
[----:B------:R-:W-:-:S05]  /*6fc0*/  FFMA R19, R158, UR13, R19 ;  /* 0x0000000d9e137c23 */ /* 0x000fca0008000013 */
[----:B------:R-:W-:Y:S02]  /*6fd0*/  F2FP.F16.F32.PACK_AB R16, RZ, R19 ;  /* 0x00000013ff10723e */ /* 0x000fe400000000ff */
[----:B------:R-:W-:-:S05]  /*6fe0*/  IADD3.X R19, R23, UR4, R3, P4, P5 ;  /* 0x0000000417137c10 */ /* 0x000fca000a7ea403 */
[----:B------:R0:W-:Y:S01]  /*6ff0*/  @P3 STG.E.U16 desc[UR14][R18.64+0x10], R16 ;  /* 0x0000101012003986 */ /* 0x0001e2000c10150e */
[----:B------:R-:W-:Y:S05]  /*7000*/  @!P2 BRA `(.L_x_160) ;  /* 0x000000000004a947 */ /* 0x000fea0003800000 */
[----:B------:R0:W5:Y:S02]  /*7010*/  LDG.E.LTC128B.U16 R15, desc[UR14][R4.64+0x12] ;  /* 0x0000120e040f7981 */ /* 0x000164000c1e1520 */
.L_x_160:
[----:B------:R-:W-:Y:S05]  /*7020*/  BSYNC B0 ;  /* 0x0000000000007941 */ /* 0x000fea0003800000 */
.L_x_159:
        /* <DEDUP_REMOVED lines=9> */
.L_x_162:
[----:B------:R-:W-:Y:S05]  /*70c0*/  BSYNC B0 ;  /* 0x0000000000007941 */ /* 0x000fea0003800000 */
.L_x_161:
        /* <DEDUP_REMOVED lines=9> */
.L_x_164:
[----:B------:R-:W-:Y:S05]  /*7160*/  BSYNC B0 ;  /* 0x0000000000007941 */ /* 0x000fea0003800000 */
.L_x_163:
        /* <DEDUP_REMOVED lines=9> */
.L_x_166:
[----:B------:R-:W-:Y:S05]  /*7200*/  BSYNC B0 ;  /* 0x0000000000007941 */ /* 0x000fea0003800000 */
.L_x_165:
        /* <DEDUP_REMOVED lines=9> */
.L_x_168:
[----:B------:R-:W-:Y:S05]  /*72a0*/  BSYNC B0 ;  /* 0x0000000000007941 */ /* 0x000fea0003800000 */
.L_x_167:
        /* <DEDUP_REMOVED lines=9> */
.L_x_170:
[----:B------:R-:W-:Y:S05]  /*7340*/  BSYNC B0 ;  /* 0x0000000000007941 */ /* 0x000fea0003800000 */
.L_x_169:
        /* <DEDUP_REMOVED lines=9> */
.L_x_172:
[----:B------:R-:W-:Y:S05]  /*73e0*/  BSYNC B0 ;  /* 0x0000000000007941 */ /* 0x000fea0003800000 */
.L_x_171:
        /* <DEDUP_REMOVED lines=9> */
.L_x_174:
[----:B------:R-:W-:Y:S05]  /*7480*/  BSYNC B0 ;  /* 0x0000000000007941 */ /* 0x000fea0003800000 */
.L_x_173:
        /* <DEDUP_REMOVED lines=9> */
.L_x_176:
[----:B------:R-:W-:Y:S05]  /*7520*/  BSYNC B0 ;  /* 0x0000000000007941 */ /* 0x000fea0003800000 */
.L_x_175:
        /* <DEDUP_REMOVED lines=9> */
.L_x_178:
[----:B------:R-:W-:Y:S05]  /*75c0*/  BSYNC B0 ;  /* 0x0000000000007941 */ /* 0x000fea0003800000 */
.L_x_177:
        /* <DEDUP_REMOVED lines=9> */
.L_x_180:
[----:B------:R-:W-:Y:S05]  /*7660*/  BSYNC B0 ;  /* 0x0000000000007941 */ /* 0x000fea0003800000 */
.L_x_179:
        /* <DEDUP_REMOVED lines=9> */
.L_x_182:
[----:B------:R-:W-:Y:S05]  /*7700*/  BSYNC B0 ;  /* 0x0000000000007941 */ /* 0x000fea0003800000 */
.L_x_181:
        /* <DEDUP_REMOVED lines=9> */
.L_x_184:
[----:B------:R-:W-:Y:S05]  /*77a0*/  BSYNC B0 ;  /* 0x0000000000007941 */ /* 0x000fea0003800000 */
.L_x_183:
        /* <DEDUP_REMOVED lines=9> */
.L_x_186:
[----:B------:R-:W-:Y:S05]  /*7840*/  BSYNC B0 ;  /* 0x0000000000007941 */ /* 0x000fea0003800000 */
.L_x_185:
        /* <DEDUP_REMOVED lines=9> */
.L_x_188:
[----:B------:R-:W-:Y:S05]  /*78e0*/  BSYNC B0 ;  /* 0x0000000000007941 */ /* 0x000fea0003800000 */
.L_x_187:
        /* <DEDUP_REMOVED lines=9> */
.L_x_190:
[----:B------:R-:W-:Y:S05]  /*7980*/  BSYNC B0 ;  /* 0x0000000000007941 */ /* 0x000fea0003800000 */
.L_x_189:
        /* <DEDUP_REMOVED lines=9> */
.L_x_192:
[----:B------:R-:W-:Y:S05]  /*7a20*/  BSYNC B0 ;  /* 0x0000000000007941 */ /* 0x000fea0003800000 */
.L_x_191:
        /* <DEDUP_REMOVED lines=9> */
.L_x_194:
[----:B------:R-:W-:Y:S05]  /*7ac0*/  BSYNC B0 ;  /* 0x0000000000007941 */ /* 0x000fea0003800000 */
.L_x_193:
        /* <DEDUP_REMOVED lines=9> */
.L_x_196:
[----:B------:R-:W-:Y:S05]  /*7b60*/  BSYNC B0 ;  /* 0x0000000000007941 */ /* 0x000fea0003800000 */
.L_x_195:
        /* <DEDUP_REMOVED lines=9> */
.L_x_198:
[----:B------:R-:W-:Y:S05]  /*7c00*/  BSYNC B0 ;  /* 0x0000000000007941 */ /* 0x000fea0003800000 */
.L_x_197:
        /* <DEDUP_REMOVED lines=9> */
.L_x_200:
[----:B------:R-:W-:Y:S05]  /*7ca0*/  BSYNC B0 ;  /* 0x0000000000007941 */ /* 0x000fea0003800000 */
.L_x_199:
        /* <DEDUP_REMOVED lines=9> */
.L_x_202:
[----:B------:R-:W-:Y:S05]  /*7d40*/  BSYNC B0 ;  /* 0x0000000000007941 */ /* 0x000fea0003800000 */
.L_x_201:
        /* <DEDUP_REMOVED lines=9> */
.L_x_204:
[----:B------:R-:W-:Y:S05]  /*7de0*/  BSYNC B0 ;  /* 0x0000000000007941 */ /* 0x000fea0003800000 */
.L_x_203:
        /* <DEDUP_REMOVED lines=9> */
.L_x_206:
[----:B------:R-:W-:Y:S05]  /*7e80*/  BSYNC B0 ;  /* 0x0000000000007941 */ /* 0x000fea0003800000 */
.L_x_205:
        /* <DEDUP_REMOVED lines=9> */
.L_x_208:
[----:B------:R-:W-:Y:S05]  /*7f20*/  BSYNC B0 ;  /* 0x0000000000007941 */ /* 0x000fea0003800000 */
.L_x_207:
        /* <DEDUP_REMOVED lines=9> */
.L_x_210:
[----:B------:R-:W-:Y:S05]  /*7fc0*/  BSYNC B0 ;  /* 0x0000000000007941 */ /* 0x000fea0003800000 */
.L_x_209:
        /* <DEDUP_REMOVED lines=9> */
.L_x_212:
[----:B------:R-:W-:Y:S05]  /*8060*/  BSYNC B0 ;  /* 0x0000000000007941 */ /* 0x000fea0003800000 */
.L_x_211:
        /* <DEDUP_REMOVED lines=9> */
.L_x_214:
[----:B------:R-:W-:Y:S05]  /*8100*/  BSYNC B0 ;  /* 0x0000000000007941 */ /* 0x000fea0003800000 */
.L_x_213:
        /* <DEDUP_REMOVED lines=9> */
.L_x_216:
[----:B------:R-:W-:Y:S05]  /*81a0*/  BSYNC B0 ;  /* 0x0000000000007941 */ /* 0x000fea0003800000 */
.L_x_215:
        /* <DEDUP_REMOVED lines=9> */
.L_x_218:
[----:B------:R-:W-:Y:S05]  /*8240*/  BSYNC B0 ;  /* 0x0000000000007941 */ /* 0x000fea0003800000 */
.L_x_217:
        /* <DEDUP_REMOVED lines=9> */
.L_x_220:
[----:B------:R-:W-:Y:S05]  /*82e0*/  BSYNC B0 ;  /* 0x0000000000007941 */ /* 0x000fea0003800000 */
.L_x_219:
        /* <DEDUP_REMOVED lines=9> */
.L_x_222:
[----:B------:R-:W-:Y:S05]  /*8380*/  BSYNC B0 ;  /* 0x0000000000007941 */ /* 0x000fea0003800000 */
.L_x_221:
        /* <DEDUP_REMOVED lines=9> */
.L_x_224:
[----:B------:R-:W-:Y:S05]  /*8420*/  BSYNC B0 ;  /* 0x0000000000007941 */ /* 0x000fea0003800000 */
.L_x_223:
        /* <DEDUP_REMOVED lines=9> */
.L_x_226:
[----:B------:R-:W-:Y:S05]  /*84c0*/  BSYNC B0 ;  /* 0x0000000000007941 */ /* 0x000fea0003800000 */
.L_x_225:
        /* <DEDUP_REMOVED lines=9> */
.L_x_228:
[----:B------:R-:W-:Y:S05]  /*8560*/  BSYNC B0 ;  /* 0x0000000000007941 */ /* 0x000fea0003800000 */
.L_x_227:
        /* <DEDUP_REMOVED lines=9> */
.L_x_230:
[----:B------:R-:W-:Y:S05]  /*8600*/  BSYNC B0 ;  /* 0x0000000000007941 */ /* 0x000fea0003800000 */
.L_x_229:
        /* <DEDUP_REMOVED lines=9> */
.L_x_232:
[----:B------:R-:W-:Y:S05]  /*86a0*/  BSYNC B0 ;  /* 0x0000000000007941 */ /* 0x000fea0003800000 */
.L_x_231:
        /* <DEDUP_REMOVED lines=9> */
.L_x_234:
[----:B------:R-:W-:Y:S05]  /*8740*/  BSYNC B0 ;  /* 0x0000000000007941 */ /* 0x000fea0003800000 */
.L_x_233:
        /* <DEDUP_REMOVED lines=9> */
.L_x_236:
[----:B------:R-:W-:Y:S05]  /*87e0*/  BSYNC B0 ;  /* 0x0000000000007941 */ /* 0x000fea0003800000 */
.L_x_235:
        /* <DEDUP_REMOVED lines=9> */
.L_x_238:
[----:B------:R-:W-:Y:S05]  /*8880*/  BSYNC B0 ;  /* 0x0000000000007941 */ /* 0x000fea0003800000 */
.L_x_237:
        /* <DEDUP_REMOVED lines=9> */
.L_x_240:
[----:B------:R-:W-:Y:S05]  /*8920*/  BSYNC B0 ;  /* 0x0000000000007941 */ /* 0x000fea0003800000 */
.L_x_239:
        /* <DEDUP_REMOVED lines=9> */
.L_x_242:
[----:B------:R-:W-:Y:S05]  /*89c0*/  BSYNC B0 ;  /* 0x0000000000007941 */ /* 0x000fea0003800000 */
.L_x_241:
        /* <DEDUP_REMOVED lines=9> */
.L_x_244:
[----:B------:R-:W-:Y:S05]  /*8a60*/  BSYNC B0 ;  /* 0x0000000000007941 */ /* 0x000fea0003800000 */
.L_x_243:
        /* <DEDUP_REMOVED lines=9> */
.L_x_246:
[----:B------:R-:W-:Y:S05]  /*8b00*/  BSYNC B0 ;  /* 0x0000000000007941 */ /* 0x000fea0003800000 */
.L_x_245:
        /* <DEDUP_REMOVED lines=9> */
.L_x_248:
[----:B------:R-:W-:Y:S05]  /*8ba0*/  BSYNC B0 ;  /* 0x0000000000007941 */ /* 0x000fea0003800000 */
.L_x_247:
        /* <DEDUP_REMOVED lines=9> */
.L_x_250:
[----:B------:R-:W-:Y:S05]  /*8c40*/  BSYNC B0 ;  /* 0x0000000000007941 */ /* 0x000fea0003800000 */
.L_x_249:
        /* <DEDUP_REMOVED lines=9> */
.L_x_252:
[----:B------:R-:W-:Y:S05]  /*8ce0*/  BSYNC B0 ;  /* 0x0000000000007941 */ /* 0x000fea0003800000 */
.L_x_251:
        /* <DEDUP_REMOVED lines=9> */
.L_x_254:
[----:B------:R-:W-:Y:S05]  /*8d80*/  BSYNC B0 ;  /* 0x0000000000007941 */ /* 0x000fea0003800000 */
.L_x_253:
        /* <DEDUP_REMOVED lines=9> */
.L_x_256:
[----:B------:R-:W-:Y:S05]  /*8e20*/  BSYNC B0 ;  /* 0x0000000000007941 */ /* 0x000fea0003800000 */
.L_x_255:
        /* <DEDUP_REMOVED lines=9> */
.L_x_258:
[----:B------:R-:W-:Y:S05]  /*8ec0*/  BSYNC B0 ;  /* 0x0000000000007941 */ /* 0x000fea0003800000 */
.L_x_257:
        /* <DEDUP_REMOVED lines=9> */
.L_x_260:
[----:B------:R-:W-:Y:S05]  /*8f60*/  BSYNC B0 ;  /* 0x0000000000007941 */ /* 0x000fea0003800000 */
.L_x_259:
        /* <DEDUP_REMOVED lines=9> */
.L_x_262:
[----:B------:R-:W-:Y:S05]  /*9000*/  BSYNC B0 ;  /* 0x0000000000007941 */ /* 0x000fea0003800000 */
.L_x_261:
        /* <DEDUP_REMOVED lines=9> */
.L_x_264:
[----:B------:R-:W-:Y:S05]  /*90a0*/  BSYNC B0 ;  /* 0x0000000000007941 */ /* 0x000fea0003800000 */
.L_x_263:
        /* <DEDUP_REMOVED lines=9> */
.L_x_266:
[----:B------:R-:W-:Y:S05]  /*9140*/  BSYNC B0 ;  /* 0x0000000000007941 */ /* 0x000fea0003800000 */
.L_x_265:
        /* <DEDUP_REMOVED lines=9> */
.L_x_268:
[----:B------:R-:W-:Y:S05]  /*91e0*/  BSYNC B0 ;  /* 0x0000000000007941 */ /* 0x000fea0003800000 */
.L_x_267:
[----:B01--45:R-:W-:Y:S01]  /*91f0*/  HADD2.F32 R6, -RZ, R15.H0_H0 ;  /* 0x2000000fff067230 */ /* 0x033fe20000004100 */
        /* <DEDUP_REMOVED lines=8> */
.L_x_270:
[----:B------:R-:W-:Y:S05]  /*9280*/  BSYNC B0 ;  /* 0x0000000000007941 */ /* 0x000fea0003800000 */
.L_x_269:
[----:B0----5:R-:W-:Y:S01]  /*9290*/  HADD2.F32 R6, -RZ, R15.H0_H0 ;  /* 0x2000000fff067230 */ /* 0x021fe20000004100 */
[----:B------:R-:W-:Y:S01]  /*92a0*/  ISETP.GT.AND P1, PT, R0, 0x79, P1 ;  /* 0x000000790000780c */ /* 0x000fe20000f24270 */
[----:B------:R-:W-:Y:S01]  /*92b0*/  BSSY B0, `(.L_x_271) ;  /* 0x000000b000007945 */ /* 0x000fe20003800000 */
[----:B------:R-:W-:Y:S02]  /*92c0*/  IADD3 R20, P0, R12, 0x80, RZ ;  /* 0x000000800c147810 */ /* 0x000fe40007f1e0ff */
[----:B------:R-:W-:Y:S01]  /*92d0*/  FMUL R7, R6, UR16 ;  /* 0x0000001006077c20 */ /* 0x000fe20008400000 */
[----:B------:R-:W-:-:S03]  /*92e0*/  @P2 IMAD.MOV.U32 R6, RZ, RZ, R18 ;  /* 0x000000ffff062224 */ /* 0x000fc600078e0012 */
[----:B------:R-:W-:-:S05]  /*92f0*/  FFMA R7, R214, UR13, R7 ;  /* 0x0000000dd6077c23 */ /* 0x000fca0008000007 */
[----:B------:R-:W-:-:S04]  /*9300*/  F2FP.F16.F32.PACK_AB R7, RZ, R7 ;  /* 0x00000007ff07723e */ /* 0x000fc800000000ff */
[----:B------:R-:W-:Y:S01]  /*9310*/  PRMT R8, R7, 0x7610, R8 ;  /* 0x0000761007087816 */ /* 0x000fe20000000008 */
[----:B------:R-:W-:-:S05]  /*9320*/  @P2 IMAD.MOV.U32 R7, RZ, RZ, R19 ;  /* 0x000000ffff072224 */ /* 0x000fca00078e0013 */
[----:B------:R0:W-:Y:S01]  /*9330*/  @P2 STG.E.U16 desc[UR14][R6.64+0xf0], R8 ;  /* 0x0000f00806002986 */ /* 0x0001e2000c10150e */
[----:B------:R-:W-:Y:S05]  /*9340*/  @!P1 BRA `(.L_x_272) ;  /* 0x0000000000049947 */ /* 0x000fea0003800000 */
[----:B------:R4:W5:Y:S02]  /*9350*/  LDG.E.LTC128B.U16 R15, desc[UR14][R4.64+0xf2] ;  /* 0x0000f20e040f7981 */ /* 0x000964000c1e1520 */
.L_x_272:
[----:B------:R-:W-:Y:S05]  /*9360*/  BSYNC B0 ;  /* 0x0000000000007941 */ /* 0x000fea0003800000 */
.L_x_271:
[----:B-12345:R-:W-:Y:S02]  /*9370*/  HADD2.F32 R4, -RZ, R15.H0_H0 ;  /* 0x2000000fff047230 */ /* 0x03efe40000004100 */
[----:B------:R-:W-:Y:S01]  /*9380*/  IMAD.X R5, RZ, RZ, R13, P0 ;  /* 0x000000ffff057224 */ /* 0x000fe200000e060d */
[----:B------:R-:W-:Y:S01]  /*9390*/  ISETP.GT.AND P0, PT, R14, 0x80, PT ;  /* 0x000000800e00780c */ /* 0x000fe20003f04270 */
[----:B0-----:R-:W-:-:S04]  /*93a0*/  IMAD.WIDE.U32 R6, R20, UR20, R10 ;  /* 0x0000001414067c25 */ /* 0x001fc8000f8e000a */
[----:B------:R-:W-:Y:S01]  /*93b0*/  FMUL R4, R4, UR16 ;  /* 0x0000001004047c20 */ /* 0x000fe20008400000 */
[----:B------:R-:W-:Y:S01]  /*93c0*/  ISETP.GT.AND P3, PT, R0, RZ, P0 ;  /* 0x000000ff0000720c */ /* 0x000fe20000764270 */
[----:B------:R-:W-:Y:S02]  /*93d0*/  IMAD R5, R5, UR20, RZ ;  /* 0x0000001405057c24 */ /* 0x000fe4000f8e02ff */
[----:B------:R-:W-:Y:S02]  /*93e0*/  FFMA R4, R215, UR13, R4 ;  /* 0x0000000dd7047c23 */ /* 0x000fe40008000004 */
[----:B------:R-:W-:-:S03]  /*93f0*/  IMAD R21, R20, UR21, R5 ;  /* 0x0000001514157c24 */ /* 0x000fc6000f8e0205 */
[----:B------:R-:W-:Y:S01]  /*9400*/  F2FP.F16.F32.PACK_AB R8, RZ, R4 ;  /* 0x00000004ff08723e */ /* 0x000fe200000000ff */
[----:B------:R-:W-:Y:S01]  /*9410*/  IMAD.IADD R5, R7, 0x1, R21 ;  /* 0x0000000107057824 */ /* 0x000fe200078e0215 */
[----:B------:R-:W-:Y:S02]  /*9420*/  LEA R4, P2, R6, UR22, 0x1 ;  /* 0x0000001606047c11 */ /* 0x000fe4000f8408ff */
[----:B------:R-:W-:Y:S02]  /*9430*/  PRMT R9, R8, 0x7610, R9 ;  /* 0x0000761008097816 */ /* 0x000fe40000000009 */
[----:B------:R-:W-:-:S03]  /*9440*/  LEA.HI.X R5, R6, UR23, R5, 0x1, P2 ;  /* 0x0000001706057c11 */ /* 0x000fc600090f0c05 */
[----:B------:R0:W-:Y:S04]  /*9450*/  @P1 STG.E.U16 desc[UR14][R18.64+0xf2], R9 ;  /* 0x0000f20912001986 */ /* 0x0001e8000c10150e */
[----:B------:R-:W2:Y:S01]  /*9460*/  @P3 LDG.E.LTC128B.U16 R15, desc[UR14][R4.64] ;  /* 0x0000000e040f3981 */ /* 0x000ea2000c1e1520 */
[----:B------:R-:W-:Y:S01]  /*9470*/  USHF.L.U32 UR4, UR18, 0x8, URZ ;  /* 0x0000000812047899 */ /* 0x000fe2000800063f */
[----:B------:R-:W-:Y:S01]  /*9480*/  ISETP.GT.AND P2, PT, R0, 0x1, P0 ;  /* 0x000000010000780c */ /* 0x000fe20000744270 */
[----:B------:R-:W-:Y:S01]  /*9490*/  USHF.L.U64.HI UR6, UR18, 0x8, UR19 ;  /* 0x0000000812067899 */ /* 0x000fe20008010213 */
[----:B------:R-:W-:Y:S03]  /*94a0*/  BSSY B0, `(.L_x_273) ;  /* 0x000000a000007945 */ /* 0x000fe60003800000 */
[----:B------:R-:W-:-:S04]  /*94b0*/  IADD3 R8, P1, R2, UR4, RZ ;  /* 0x0000000402087c10 */ /* 0x000fc8000ff3e0ff */
[----:B0-----:R-:W-:Y:S01]  /*94c0*/  IADD3.X R9, R3, UR6, RZ, P1, !PT ;  /* 0x0000000603097c10 */ /* 0x001fe20008ffe4ff */
[----:B--2---:R-:W-:-:S05]  /*94d0*/  HADD2.F32 R6, -RZ, R15.H0_H0 ;  /* 0x2000000fff067230 */ /* 0x004fca0000004100 */
[----:B------:R-:W-:-:S04]  /*94e0*/  FMUL R7, R6, UR16 ;  /* 0x0000001006077c20 */ /* 0x000fc80008400000 */
[----:B------:R-:W-:-:S05]  /*94f0*/  FFMA R7, R88, UR13, R7 ;  /* 0x0000000d58077c23 */ /* 0x000fca0008000007 */
[----:B------:R-:W-:-:S05]  /*9500*/  F2FP.F16.F32.PACK_AB R7, RZ, R7 ;  /* 0x00000007ff07723e */ /* 0x000fca00000000ff */
[----:B------:R0:W-:Y:S01]  /*9510*/  @P3 STG.E.U16 desc[UR14][R8.64], R7 ;  /* 0x0000000708003986 */ /* 0x0001e2000c10150e */
[----:B------:R-:W-:Y:S05]  /*9520*/  @!P2 BRA `(.L_x_274) ;  /* 0x000000000004a947 */ /* 0x000fea0003800000 */
[----:B------:R1:W5:Y:S02]  /*9530*/  LDG.E.LTC128B.U16 R15, desc[UR14][R4.64+0x2] ;  /* 0x0000020e040f7981 */ /* 0x000364000c1e1520 */
.L_x_274:
[----:B------:R-:W-:Y:S05]  /*9540*/  BSYNC B0 ;  /* 0x0000000000007941 */ /* 0x000fea0003800000 */
.L_x_273:
        /* <DEDUP_REMOVED lines=15> */
.L_x_276:
[----:B------:R-:W-:Y:S05]  /*9640*/  BSYNC B0 ;  /* 0x0000000000007941 */ /* 0x000fea0003800000 */
.L_x_275:
        /* <DEDUP_REMOVED lines=11> */
.L_x_278:
[----:B------:R-:W-:Y:S05]  /*9700*/  BSYNC B0 ;  /* 0x0000000000007941 */ /* 0x000fea0003800000 */
.L_x_277:
        /* <DEDUP_REMOVED lines=9> */
.L_x_280:
[----:B------:R-:W-:Y:S05]  /*97a0*/  BSYNC B0 ;  /* 0x0000000000007941 */ /* 0x000fea0003800000 */
.L_x_279:
        /* <DEDUP_REMOVED lines=9> */
.L_x_282:
[----:B------:R-:W-:Y:S05]  /*9840*/  BSYNC B0 ;  /* 0x0000000000007941 */ /* 0x000fea0003800000 */
.L_x_281:
        /* <DEDUP_REMOVED lines=9> */
.L_x_284:
[----:B------:R-:W-:Y:S05]  /*98e0*/  BSYNC B0 ;  /* 0x0000000000007941 */ /* 0x000fea0003800000 */
.L_x_283:
[----:B0----5:R-:W-:Y:S01]  /*98f0*/  HADD2.F32 R16, -RZ, R15.H0_H0 ;  /* 0x2000000fff107230 */ /* 0x021fe20000004100 */
[----:B------:R-:W-:Y:S01]  /*9900*/  ISETP.GT.AND P2, PT, R0, 0x9, P1 ;  /* 0x000000090000780c */ /* 0x000fe20000f44270 */
[----:B------:R-:W-:Y:S01]  /*9910*/  IMAD.U32 R21, RZ, RZ, UR4 ;  /* 0x00000004ff157e24 */ /* 0x000fe2000f8e00ff */
[----:B------:R-:W-:Y:S01]  /*9920*/  BSSY B0, `(.L_x_285) ;  /* 0x000000a000007945 */ /* 0x000fe20003800000 */
[----:B------:R-:W-:Y:S02]  /*9930*/  IMAD.U32 R23, RZ, RZ, UR6 ;  /* 0x00000006ff177e24 */ /* 0x000fe4000f8e00ff */
        /* <DEDUP_REMOVED lines=8> */
.L_x_286:
[----:B------:R-:W-:Y:S05]  /*99c0*/  BSYNC B0 ;  /* 0x0000000000007941 */ /* 0x000fea0003800000 */
.L_x_285:
        /* <DEDUP_REMOVED lines=9> */
.L_x_288:
[----:B------:R-:W-:Y:S05]  /*9a60*/  BSYNC B0 ;  /* 0x0000000000007941 */ /* 0x000fea0003800000 */
.L_x_287:
        /* <DEDUP_REMOVED lines=9> */
.L_x_290:
[----:B------:R-:W-:Y:S05]  /*9b00*/  BSYNC B0 ;  /* 0x0000000000007941 */ /* 0x000fea0003800000 */
.L_x_289:
        /* <DEDUP_REMOVED lines=9> */
.L_x_292:
[----:B------:R-:W-:Y:S05]  /*9ba0*/  BSYNC B0 ;  /* 0x0000000000007941 */ /* 0x000fea0003800000 */
.L_x_291:
        /* <DEDUP_REMOVED lines=9> */
.L_x_294:
[----:B------:R-:W-:Y:S05]  /*9c40*/  BSYNC B0 ;  /* 0x0000000000007941 */ /* 0x000fea0003800000 */
.L_x_293:
        /* <DEDUP_REMOVED lines=9> */
.L_x_296:
[----:B------:R-:W-:Y:S05]  /*9ce0*/  BSYNC B0 ;  /* 0x0000000000007941 */ /* 0x000fea0003800000 */
.L_x_295:
        /* <DEDUP_REMOVED lines=9> */
.L_x_298:
[----:B------:R-:W-:Y:S05]  /*9d80*/  BSYNC B0 ;  /* 0x0000000000007941 */ /* 0x000fea0003800000 */
.L_x_297:
        /* <DEDUP_REMOVED lines=9> */
.L_x_300:
[----:B------:R-:W-:Y:S05]  /*9e20*/  BSYNC B0 ;  /* 0x0000000000007941 */ /* 0x000fea0003800000 */
.L_x_299:
        /* <DEDUP_REMOVED lines=9> */
.L_x_302:
[----:B------:R-:W-:Y:S05]  /*9ec0*/  BSYNC B0 ;  /* 0x0000000000007941 */ /* 0x000fea0003800000 */
.L_x_301:
        /* <DEDUP_REMOVED lines=9> */
.L_x_304:
[----:B------:R-:W-:Y:S05]  /*9f60*/  BSYNC B0 ;  /* 0x0000000000007941 */ /* 0x000fea0003800000 */
.L_x_303:
        /* <DEDUP_REMOVED lines=9> */
.L_x_306:
[----:B------:R-:W-:Y:S05]  /*a000*/  BSYNC B0 ;  /* 0x0000000000007941 */ /* 0x000fea0003800000 */
.L_x_305:
        /* <DEDUP_REMOVED lines=9> */
.L_x_308:
[----:B------:R-:W-:Y:S05]  /*a0a0*/  BSYNC B0 ;  /* 0x0000000000007941 */ /* 0x000fea0003800000 */
.L_x_307:
        /* <DEDUP_REMOVED lines=9> */
.L_x_310:
[----:B------:R-:W-:Y:S05]  /*a140*/  BSYNC B0 ;  /* 0x0000000000007941 */ /* 0x000fea0003800000 */
.L_x_309:
        /* <DEDUP_REMOVED lines=9> */
.L_x_312:
[----:B------:R-:W-:Y:S05]  /*a1e0*/  BSYNC B0 ;  /* 0x0000000000007941 */ /* 0x000fea0003800000 */
.L_x_311:
        /* <DEDUP_REMOVED lines=9> */
.L_x_314:
[----:B------:R-:W-:Y:S05]  /*a280*/  BSYNC B0 ;  /* 0x0000000000007941 */ /* 0x000fea0003800000 */
.L_x_313:
        /* <DEDUP_REMOVED lines=9> */
.L_x_316:
[----:B------:R-:W-:Y:S05]  /*a320*/  BSYNC B0 ;  /* 0x0000000000007941 */ /* 0x000fea0003800000 */
.L_x_315:
        /* <DEDUP_REMOVED lines=9> */
.L_x_318:
[----:B------:R-:W-:Y:S05]  /*a3c0*/  BSYNC B0 ;  /* 0x0000000000007941 */ /* 0x000fea0003800000 */
.L_x_317:
        /* <DEDUP_REMOVED lines=9> */
.L_x_320:
[----:B------:R-:W-:Y:S05]  /*a460*/  BSYNC B0 ;  /* 0x0000000000007941 */ /* 0x000fea0003800000 */
.L_x_319:
        /* <DEDUP_REMOVED lines=9> */
.L_x_322:
[----:B------:R-:W-:Y:S05]  /*a500*/  BSYNC B0 ;  /* 0x0000000000007941 */ /* 0x000fea0003800000 */
.L_x_321:
        /* <DEDUP_REMOVED lines=9> */
.L_x_324:
[----:B------:R-:W-:Y:S05]  /*a5a0*/  BSYNC B0 ;  /* 0x0000000000007941 */ /* 0x000fea0003800000 */
.L_x_323:
        /* <DEDUP_REMOVED lines=9> */
.L_x_326:
[----:B------:R-:W-:Y:S05]  /*a640*/  BSYNC B0 ;  /* 0x0000000000007941 */ /* 0x000fea0003800000 */
.L_x_325:
        /* <DEDUP_REMOVED lines=9> */
.L_x_328:
[----:B------:R-:W-:Y:S05]  /*a6e0*/  BSYNC B0 ;  /* 0x0000000000007941 */ /* 0x000fea0003800000 */
.L_x_327:
        /* <DEDUP_REMOVED lines=9> */
.L_x_330:
[----:B------:R-:W-:Y:S05]  /*a780*/  BSYNC B0 ;  /* 0x0000000000007941 */ /* 0x000fea0003800000 */
.L_x_329:
        /* <DEDUP_REMOVED lines=9> */
.L_x_332:
[----:B------:R-:W-:Y:S05]  /*a820*/  BSYNC B0 ;  /* 0x0000000000007941 */ /* 0x000fea0003800000 */
.L_x_331:
        /* <DEDUP_REMOVED lines=9> */
.L_x_334:
[----:B------:R-:W-:Y:S05]  /*a8c0*/  BSYNC B0 ;  /* 0x0000000000007941 */ /* 0x000fea0003800000 */
.L_x_333:
        /* <DEDUP_REMOVED lines=9> */
.L_x_336:
[----:B------:R-:W-:Y:S05]  /*a960*/  BSYNC B0 ;  /* 0x0000000000007941 */ /* 0x000fea0003800000 */
.L_x_335:
        /* <DEDUP_REMOVED lines=9> */
.L_x_338:
[----:B------:R-:W-:Y:S05]  /*aa00*/  BSYNC B0 ;  /* 0x0000000000007941 */ /* 0x000fea0003800000 */
.L_x_337:
        /* <DEDUP_REMOVED lines=9> */
.L_x_340:
[----:B------:R-:W-:Y:S05]  /*aaa0*/  BSYNC B0 ;  /* 0x0000000000007941 */ /* 0x000fea0003800000 */
.L_x_339:
        /* <DEDUP_REMOVED lines=9> */
.L_x_342:
[----:B------:R-:W-:Y:S05]  /*ab40*/  BSYNC B0 ;  /* 0x0000000000007941 */ /* 0x000fea0003800000 */
.L_x_341:
        /* <DEDUP_REMOVED lines=9> */
.L_x_344:
[----:B------:R-:W-:Y:S05]  /*abe0*/  BSYNC B0 ;  /* 0x0000000000007941 */ /* 0x000fea0003800000 */
.L_x_343:
        /* <DEDUP_REMOVED lines=9> */
.L_x_346:
[----:B------:R-:W-:Y:S05]  /*ac80*/  BSYNC B0 ;  /* 0x0000000000007941 */ /* 0x000fea0003800000 */
.L_x_345:
        /* <DEDUP_REMOVED lines=9> */
.L_x_348:
[----:B------:R-:W-:Y:S05]  /*ad20*/  BSYNC B0 ;  /* 0x0000000000007941 */ /* 0x000fea0003800000 */
.L_x_347:
        /* <DEDUP_REMOVED lines=9> */
.L_x_350:
[----:B------:R-:W-:Y:S05]  /*adc0*/  BSYNC B0 ;  /* 0x0000000000007941 */ /* 0x000fea0003800000 */
.L_x_349:
        /* <DEDUP_REMOVED lines=9> */
.L_x_352:
[----:B------:R-:W-:Y:S05]  /*ae60*/  BSYNC B0 ;  /* 0x0000000000007941 */ /* 0x000fea0003800000 */
.L_x_351:
        /* <DEDUP_REMOVED lines=9> */
.L_x_354:
[----:B------:R-:W-:Y:S05]  /*af00*/  BSYNC B0 ;  /* 0x0000000000007941 */ /* 0x000fea0003800000 */
.L_x_353:
        /* <DEDUP_REMOVED lines=9> */
.L_x_356:
[----:B------:R-:W-:Y:S05]  /*afa0*/  BSYNC B0 ;  /* 0x0000000000007941 */ /* 0x000fea0003800000 */
.L_x_355:
        /* <DEDUP_REMOVED lines=9> */
.L_x_358:
[----:B------:R-:W-:Y:S05]  /*b040*/  BSYNC B0 ;  /* 0x0000000000007941 */ /* 0x000fea0003800000 */
.L_x_357:
        /* <DEDUP_REMOVED lines=9> */
.L_x_360:
[----:B------:R-:W-:Y:S05]  /*b0e0*/  BSYNC B0 ;  /* 0x0000000000007941 */ /* 0x000fea0003800000 */
.L_x_359:
        /* <DEDUP_REMOVED lines=9> */
.L_x_362:
[----:B------:R-:W-:Y:S05]  /*b180*/  BSYNC B0 ;  /* 0x0000000000007941 */ /* 0x000fea0003800000 */
.L_x_361:
        /* <DEDUP_REMOVED lines=9> */
.L_x_364:
[----:B------:R-:W-:Y:S05]  /*b220*/  BSYNC B0 ;  /* 0x0000000000007941 */ /* 0x000fea0003800000 */
.L_x_363:
        /* <DEDUP_REMOVED lines=9> */
.L_x_366:
[----:B------:R-:W-:Y:S05]  /*b2c0*/  BSYNC B0 ;  /* 0x0000000000007941 */ /* 0x000fea0003800000 */
.L_x_365:
        /* <DEDUP_REMOVED lines=9> */
.L_x_368:
[----:B------:R-:W-:Y:S05]  /*b360*/  BSYNC B0 ;  /* 0x0000000000007941 */ /* 0x000fea0003800000 */
.L_x_367:
        /* <DEDUP_REMOVED lines=9> */
.L_x_370:
[----:B------:R-:W-:Y:S05]  /*b400*/  BSYNC B0 ;  /* 0x0000000000007941 */ /* 0x000fea0003800000 */
.L_x_369:
        /* <DEDUP_REMOVED lines=9> */
.L_x_372:
[----:B------:R-:W-:Y:S05]  /*b4a0*/  BSYNC B0 ;  /* 0x0000000000007941 */ /* 0x000fea0003800000 */
.L_x_371:
        /* <DEDUP_REMOVED lines=9> */
.L_x_374:
[----:B------:R-:W-:Y:S05]  /*b540*/  BSYNC B0 ;  /* 0x0000000000007941 */ /* 0x000fea0003800000 */
.L_x_373:
        /* <DEDUP_REMOVED lines=9> */
.L_x_376:
[----:B------:R-:W-:Y:S05]  /*b5e0*/  BSYNC B0 ;  /* 0x0000000000007941 */ /* 0x000fea0003800000 */
.L_x_375:
        /* <DEDUP_REMOVED lines=9> */
.L_x_378:
[----:B------:R-:W-:Y:S05]  /*b680*/  BSYNC B0 ;  /* 0x0000000000007941 */ /* 0x000fea0003800000 */
.L_x_377:
        /* <DEDUP_REMOVED lines=9> */
.L_x_380:
[----:B------:R-:W-:Y:S05]  /*b720*/  BSYNC B0 ;  /* 0x0000000000007941 */ /* 0x000fea0003800000 */
.L_x_379:
        /* <DEDUP_REMOVED lines=9> */
.L_x_382:
[----:B------:R-:W-:Y:S05]  /*b7c0*/  BSYNC B0 ;  /* 0x0000000000007941 */ /* 0x000fea0003800000 */
.L_x_381:
        /* <DEDUP_REMOVED lines=9> */
.L_x_384:
[----:B------:R-:W-:Y:S05]  /*b860*/  BSYNC B0 ;  /* 0x0000000000007941 */ /* 0x000fea0003800000 */
.L_x_383:
        /* <DEDUP_REMOVED lines=9> */
.L_x_386:
[----:B------:R-:W-:Y:S05]  /*b900*/  BSYNC B0 ;  /* 0x0000000000007941 */ /* 0x000fea0003800000 */
.L_x_385:
        /* <DEDUP_REMOVED lines=9> */
.L_x_388:
[----:B------:R-:W-:Y:S05]  /*b9a0*/  BSYNC B0 ;  /* 0x0000000000007941 */ /* 0x000fea0003800000 */
.L_x_387:
        /* <DEDUP_REMOVED lines=9> */
.L_x_390:
[----:B------:R-:W-:Y:S05]  /*ba40*/  BSYNC B0 ;  /* 0x0000000000007941 */ /* 0x000fea0003800000 */
.L_x_389:
        /* <DEDUP_REMOVED lines=9> */
.L_x_392:
[----:B------:R-:W-:Y:S05]  /*bae0*/  BSYNC B0 ;  /* 0x0000000000007941 */ /* 0x000fea0003800000 */
.L_x_391:
        /* <DEDUP_REMOVED lines=9> */
.L_x_394:
[----:B------:R-:W-:Y:S05]  /*bb80*/  BSYNC B0 ;  /* 0x0000000000007941 */ /* 0x000fea0003800000 */
.L_x_393:
        /* <DEDUP_REMOVED lines=9> */
.L_x_396:
[----:B------:R-:W-:Y:S05]  /*bc20*/  BSYNC B0 ;  /* 0x0000000000007941 */ /* 0x000fea0003800000 */
.L_x_395:
[----:B0----5:R-:W-:Y:S01]  /*bc30*/  HADD2.F32 R4, -RZ, R15.H0_H0 ;  /* 0x2000000fff047230 */ /* 0x021fe20000004100 */
[----:B------:R-:W-:Y:S01]  /*bc40*/  ISETP.GT.AND P1, PT, R0, 0x79, P1 ;  /* 0x000000790000780c */ /* 0x000fe20000f24270 */
[----:B------:R-:W-:Y:S01]  /*bc50*/  BSSY B0, `(.L_x_397) ;  /* 0x000000b000007945 */ /* 0x000fe20003800000 */
[----:B------:R-:W-:Y:S02]  /*bc60*/  IADD3 R8, P0, R12, 0xc0, RZ ;  /* 0x000000c00c087810 */ /* 0x000fe40007f1e0ff */
[----:B------:R-:W-:Y:S01]  /*bc70*/  FMUL R5, R4, UR16 ;  /* 0x0000001004057c20 */ /* 0x000fe20008400000 */
[----:B------:R-:W-:-:S03]  /*bc80*/  @P2 MOV R4, R18 ;  /* 0x0000001200042202 */ /* 0x000fc60000000f00 */
[----:B------:R-:W-:-:S05]  /*bc90*/  FFMA R5, R150, UR13, R5 ;  /* 0x0000000d96057c23 */ /* 0x000fca0008000005 */
[----:B------:R-:W-:-:S04]  /*bca0*/  F2FP.F16.F32.PACK_AB R5, RZ, R5 ;  /* 0x00000005ff05723e */ /* 0x000fc800000000ff */
[----:B------:R-:W-:Y:S01]  /*bcb0*/  PRMT R9, R5, 0x7610, R9 ;  /* 0x0000761005097816 */ /* 0x000fe20000000009 */
[----:B------:R-:W-:-:S05]  /*bcc0*/  @P2 IMAD.MOV.U32 R5, RZ, RZ, R19 ;  /* 0x000000ffff052224 */ /* 0x000fca00078e0013 */
[----:B------:R0:W-:Y:S01]  /*bcd0*/  @P2 STG.E.U16 desc[UR14][R4.64+0xf0], R9 ;  /* 0x0000f00904002986 */ /* 0x0001e2000c10150e */
[----:B------:R-:W-:Y:S05]  /*bce0*/  @!P1 BRA `(.L_x_398) ;  /* 0x0000000000049947 */ /* 0x000fea0003800000 */
[----:B------:R4:W5:Y:S02]  /*bcf0*/  LDG.E.LTC128B.U16 R15, desc[UR14][R6.64+0xf2] ;  /* 0x0000f20e060f7981 */ /* 0x000964000c1e1520 */
.L_x_398:
[----:B------:R-:W-:Y:S05]  /*bd00*/  BSYNC B0 ;  /* 0x0000000000007941 */ /* 0x000fea0003800000 */
.L_x_397:
[----:B0----5:R-:W-:Y:S02]  /*bd10*/  HADD2.F32 R4, -RZ, R15.H0_H0 ;  /* 0x2000000fff047230 */ /* 0x021fe40000004100 */
[----:B------:R-:W-:Y:S01]  /*bd20*/  IMAD.X R12, RZ, RZ, R13, P0 ;  /* 0x000000ffff0c7224 */ /* 0x000fe200000e060d */
[----:B------:R-:W-:Y:S01]  /*bd30*/  ISETP.GT.AND P0, PT, R14, 0xc0, PT ;  /* 0x000000c00e00780c */ /* 0x000fe20003f04270 */
[----:B-1234-:R-:W-:-:S04]  /*bd40*/  IMAD.WIDE.U32 R6, R8, UR20, R10 ;  /* 0x0000001408067c25 */ /* 0x01efc8000f8e000a */
[----:B------:R-:W-:Y:S01]  /*bd50*/  FMUL R4, R4, UR16 ;  /* 0x0000001004047c20 */ /* 0x000fe20008400000 */
[----:B------:R-:W-:Y:S01]  /*bd60*/  ISETP.GT.AND P2, PT, R0, RZ, P0 ;  /* 0x000000ff0000720c */ /* 0x000fe20000744270 */
[----:B------:R-:W-:Y:S02]  /*bd70*/  IMAD R5, R12, UR20, RZ ;  /* 0x000000140c057c24 */ /* 0x000fe4000f8e02ff */
[----:B------:R-:W-:Y:S02]  /*bd80*/  FFMA R4, R151, UR13, R4 ;  /* 0x0000000d97047c23 */ /* 0x000fe40008000004 */
[----:B------:R-:W-:-:S03]  /*bd90*/  IMAD R13, R8, UR21, R5 ;  /* 0x00000015080d7c24 */ /* 0x000fc6000f8e0205 */
[----:B------:R-:W-:Y:S01]  /*bda0*/  F2FP.F16.F32.PACK_AB R9, RZ, R4 ;  /* 0x00000004ff09723e */ /* 0x000fe200000000ff */
[----:B------:R-:W-:Y:S01]  /*bdb0*/  IMAD.IADD R5, R7, 0x1, R13 ;  /* 0x0000000107057824 */ /* 0x000fe200078e020d */
[----:B------:R-:W-:-:S03]  /*bdc0*/  LEA R4, P3, R6, UR22, 0x1 ;  /* 0x0000001606047c11 */ /* 0x000fc6000f8608ff */
[----:B------:R0:W-:Y:S01]  /*bdd0*/  @P1 STG.E.U16 desc[UR14][R18.64+0xf2], R9 ;  /* 0x0000f20912001986 */ /* 0x0001e2000c10150e */
[----:B------:R-:W-:-:S05]  /*bde0*/  LEA.HI.X R5, R6, UR23, R5, 0x1, P3 ;  /* 0x0000001706057c11 */ /* 0x000fca00098f0c05 */
[----:B------:R-:W2:Y:S01]  /*bdf0*/  @P2 LDG.E.LTC128B.U16 R15, desc[UR14][R4.64] ;  /* 0x0000000e040f2981 */ /* 0x000ea2000c1e1520 */
[----:B------:R-:W-:Y:S01]  /*be00*/  UIMAD UR4, UR19, 0x180, URZ ;  /* 0x00000180130478a4 */ /* 0x000fe2000f8e023f */
[----:B------:R-:W-:Y:S01]  /*be10*/  ISETP.GT.AND P3, PT, R0, 0x1, P0 ;  /* 0x000000010000780c */ /* 0x000fe20000764270 */
[----:B------:R-:W-:Y:S01]  /*be20*/  BSSY B0, `(.L_x_399) ;  /* 0x000000d000007945 */ /* 0x000fe20003800000 */
[----:B0-----:R-:W-:-:S04]  /*be30*/  IMAD.U32 R9, RZ, RZ, UR18 ;  /* 0x00000012ff097e24 */ /* 0x001fc8000f8e00ff */
[----:B------:R-:W-:-:S04]  /*be40*/  IMAD.WIDE.U32 R2, R9, 0x180, R2 ;  /* 0x0000018009027825 */ /* 0x000fc800078e0002 */
[----:B--2---:R-:W-:-:S05]  /*be50*/  HADD2.F32 R6, -RZ, R15.H0_H0 ;  /* 0x2000000fff067230 */ /* 0x004fca0000004100 */
[----:B------:R-:W-:-:S04]  /*be60*/  FMUL R7, R6, UR16 ;  /* 0x0000001006077c20 */ /* 0x000fc80008400000 */
[----:B------:R-:W-:-:S05]  /*be70*/  FFMA R7, R24, UR13, R7 ;  /* 0x0000000d18077c23 */ /* 0x000fca0008000007 */
[----:B------:R-:W-:Y:S01]  /*be80*/  F2FP.F16.F32.PACK_AB R6, RZ, R7 ;  /* 0x00000007ff06723e */ /* 0x000fe200000000ff */
[----:B------:R-:W-:-:S03]  /*be90*/  VIADD R7, R3, UR4 ;  /* 0x0000000403077c36 */ /* 0x000fc60008000000 */
[----:B------:R-:W-:Y:S01]  /*bea0*/  PRMT R9, R6, 0x7610, R9 ;  /* 0x0000761006097816 */ /* 0x000fe20000000009 */
[----:B------:R-:W-:-:S05]  /*beb0*/  @P2 IMAD.MOV.U32 R6, RZ, RZ, R2 ;  /* 0x000000ffff062224 */ /* 0x000fca00078e0002 */
[----:B------:R0:W-:Y:S01]  /*bec0*/  @P2 STG.E.U16 desc[UR14][R6.64], R9 ;  /* 0x0000000906002986 */ /* 0x0001e2000c10150e */
[----:B------:R-:W-:Y:S05]  /*bed0*/  @!P3 BRA `(.L_x_400) ;  /* 0x000000000004b947 */ /* 0x000fea0003800000 */
[----:B------:R1:W5:Y:S02]  /*bee0*/  LDG.E.LTC128B.U16 R15, desc[UR14][R4.64+0x2] ;  /* 0x0000020e040f7981 */ /* 0x000364000c1e1520 */
.L_x_400:
[----:B------:R-:W-:Y:S05]  /*bef0*/  BSYNC B0 ;  /* 0x0000000000007941 */ /* 0x000fea0003800000 */
.L_x_399:
[----:B0-----:R-:W-:Y:S01]  /*bf00*/  IMAD.WIDE.U32 R8, R8, R17, UR10 ;  /* 0x0000000a08087e25 */ /* 0x001fe2000f8e0011 */
[----:B------:R-:W-:Y:S01]  /*bf10*/  ISETP.GT.AND P1, PT, R14, 0xc8, PT ;  /* 0x000000c80e00780c */ /* 0x000fe20003f24270 */
[----:B------:R-:W-:Y:S02]  /*bf20*/  BSSY B0, `(.L_x_401) ;  /* 0x000000f000007945 */ /* 0x000fe40003800000 */
[----:B-----5:R-:W-:Y:S01]  /*bf30*/  HADD2.F32 R12, -RZ, R15.H0_H0 ;  /* 0x2000000fff0c7230 */ /* 0x020fe20000004100 */
[----:B------:R-:W-:Y:S02]  /*bf40*/  IADD3 R10, P2, R10, R8, RZ ;  /* 0x000000080a0a7210 */ /* 0x000fe40007f5e0ff */
[----:B------:R-:W-:Y:S02]  /*bf50*/  ISETP.GT.AND P4, PT, R0, RZ, P1 ;  /* 0x000000ff0000720c */ /* 0x000fe40000f84270 */
[----:B------:R-:W-:Y:S01]  /*bf60*/  FMUL R12, R12, UR16 ;  /* 0x000000100c0c7c20 */ /* 0x000fe20008400000 */
[----:B------:R-:W-:-:S02]  /*bf70*/  IADD3.X R9, R11, R13, R9, P2, !PT ;  /* 0x0000000d0b097210 */ /* 0x000fc400017fe409 */
[C---:B------:R-:W-:Y:S01]  /*bf80*/  LEA R8, P2, R10.reuse, UR22, 0x1 ;  /* 0x000000160a087c11 */ /* 0x040fe2000f8408ff */
[----:B------:R-:W-:Y:S01]  /*bf90*/  FFMA R12, R25, UR13, R12 ;  /* 0x0000000d190c7c23 */ /* 0x000fe2000800000c */
[----:B------:R-:W-:Y:S02]  /*bfa0*/  @P3 MOV R11, R7 ;  /* 0x00000007000b3202 */ /* 0x000fe40000000f00 */
[----:B------:R-:W-:Y:S01]  /*bfb0*/  LEA.HI.X R9, R10, UR23, R9, 0x1, P2 ;  /* 0x000000170a097c11 */ /* 0x000fe200090f0c09 */
[----:B------:R-:W-:Y:S01]  /*bfc0*/  @P3 IMAD.MOV.U32 R10, RZ, RZ, R2 ;  /* 0x000000ffff0a3224 */ /* 0x000fe200078e0002 */
[----:B------:R-:W-:-:S05]  /*bfd0*/  F2FP.F16.F32.PACK_AB R12, RZ, R12 ;  /* 0x0000000cff0c723e */ /* 0x000fca00000000ff */
[----:B------:R0:W-:Y:S01]  /*bfe0*/  @P3 STG.E.U16 desc[UR14][R10.64+0x2], R12 ;  /* 0x0000020c0a003986 */ /* 0x0001e2000c10150e */
[----:B------:R-:W-:Y:S05]  /*bff0*/  @!P4 BRA `(.L_x_402) ;  /* 0x000000000004c947 */ /* 0x000fea0003800000 */
[----:B------:R2:W5:Y:S02]  /*c000*/  LDG.E.LTC128B.U16 R15, desc[UR14][R8.64] ;  /* 0x0000000e080f7981 */ /* 0x000564000c1e1520 */
.L_x_402:
[----:B------:R-:W-:Y:S05]  /*c010*/  BSYNC B0 ;  /* 0x0000000000007941 */ /* 0x000fea0003800000 */
.L_x_401:
[----:B0----5:R-:W-:Y:S01]  /*c020*/  HADD2.F32 R10, -RZ, R15.H0_H0 ;  /* 0x2000000fff0a7230 */ /* 0x021fe20000004100 */
[----:B------:R-:W-:Y:S01]  /*c030*/  ISETP.GT.AND P3, PT, R0, 0x1, P1 ;  /* 0x000000010000780c */ /* 0x000fe20000f64270 */
[----:B------:R-:W-:Y:S03]  /*c040*/  BSSY B0, `(.L_x_403) ;  /* 0x0000009000007945 */ /* 0x000fe60003800000 */
[----:B------:R-:W-:Y:S01]  /*c050*/  FMUL R11, R10, UR16 ;  /* 0x000000100a0b7c20 */ /* 0x000fe20008400000 */
[----:B------:R-:W-:-:S03]  /*c060*/  IADD3 R10, P2, R2, UR8, RZ ;  /* 0x00000008020a7c10 */ /* 0x000fc6000ff5e0ff */
[----:B------:R-:W-:-:S05]  /*c070*/  FFMA R11, R26, UR13, R11 ;  /* 0x0000000d1a0b7c23 */ /* 0x000fca000800000b */
[----:B------:R-:W-:Y:S02]  /*c080*/  F2FP.F16.F32.PACK_AB R12, RZ, R11 ;  /* 0x0000000bff0c723e */ /* 0x000fe400000000ff */
[----:B------:R-:W-:-:S05]  /*c090*/  IADD3.X R11, R7, UR5, RZ, P2, !PT ;  /* 0x00000005070b7c10 */ /* 0x000fca00097fe4ff */
[----:B------:R0:W-:Y:S01]  /*c0a0*/  @P4 STG.E.U16 desc[UR14][R10.64], R12 ;  /* 0x0000000c0a004986 */ /* 0x0001e2000c10150e */
[----:B------:R-:W-:Y:S05]  /*c0b0*/  @!P3 BRA `(.L_x_404) ;  /* 0x000000000004b947 */ /* 0x000fea0003800000 */
[----:B------:R3:W5:Y:S02]  /*c0c0*/  LDG.E.LTC128B.U16 R15, desc[UR14][R8.64+0x2] ;  /* 0x0000020e080f7981 */ /* 0x000764000c1e1520 */
.L_x_404:
[----:B------:R-:W-:Y:S05]  /*c0d0*/  BSYNC B0 ;  /* 0x0000000000007941 */ /* 0x000fea0003800000 */
.L_x_403:
        /* <DEDUP_REMOVED lines=9> */
.L_x_406:
[----:B------:R-:W-:Y:S05]  /*c170*/  BSYNC B0 ;  /* 0x0000000000007941 */ /* 0x000fea0003800000 */
.L_x_405:
[----:B0----5:R-:W-:Y:S01]  /*c180*/  HADD2.F32 R12, -RZ, R15.H0_H0 ;  /* 0x2000000fff0c7230 */ /* 0x021fe20000004100 */
[----:B------:R-:W-:Y:S01]  /*c190*/  ISETP.GT.AND P3, PT, R0, 0x9, P0 ;  /* 0x000000090000780c */ /* 0x000fe20000764270 */
[----:B------:R-:W-:Y:S03]  /*c1a0*/  BSSY B0, `(.L_x_407) ;  /* 0x000000a000007945 */ /* 0x000fe60003800000 */
        /* <DEDUP_REMOVED lines=9> */
.L_x_408:
[----:B------:R-:W-:Y:S05]  /*c240*/  BSYNC B0 ;  /* 0x0000000000007941 */ /* 0x000fea0003800000 */
.L_x_407:
[----:B0----5:R-:W-:Y:S01]  /*c250*/  HADD2.F32 R12, -RZ, R15.H0_H0 ;  /* 0x2000000fff0c7230 */ /* 0x021fe20000004100 */
[----:B------:R-:W-:Y:S01]  /*c260*/  ISETP.GT.AND P4, PT, R0, 0x8, P1 ;  /* 0x000000080000780c */ /* 0x000fe20000f84270 */
[----:B------:R-:W-:Y:S01]  /*c270*/  @P3 IMAD.MOV.U32 R13, RZ, RZ, R7 ;  /* 0x000000ffff0d3224 */ /* 0x000fe200078e0007 */
[----:B------:R-:W-:Y:S02]  /*c280*/  BSSY B0, `(.L_x_409) ;  /* 0x0000009000007945 */ /* 0x000fe40003800000 */
[----:B------:R-:W-:-:S04]  /*c290*/  FMUL R12, R12, UR16 ;  /* 0x000000100c0c7c20 */ /* 0x000fc80008400000 */
[----:B------:R-:W-:-:S05]  /*c2a0*/  FFMA R12, R29, UR13, R12 ;  /* 0x0000000d1d0c7c23 */ /* 0x000fca000800000c */
[----:B------:R-:W-:-:S04]  /*c2b0*/  F2FP.F16.F32.PACK_AB R12, RZ, R12 ;  /* 0x0000000cff0c723e */ /* 0x000fc800000000ff */
[----:B------:R-:W-:Y:S01]  /*c2c0*/  PRMT R14, R12, 0x7610, R14 ;  /* 0x000076100c0e7816 */ /* 0x000fe2000000000e */
[----:B------:R-:W-:-:S05]  /*c2d0*/  @P3 IMAD.MOV.U32 R12, RZ, RZ, R2 ;  /* 0x000000ffff0c3224 */ /* 0x000fca00078e0002 */
[----:B------:R0:W-:Y:S01]  /*c2e0*/  @P3 STG.E.U16 desc[UR14][R12.64+0x12], R14 ;  /* 0x0000120e0c003986 */ /* 0x0001e2000c10150e */
[----:B------:R-:W-:Y:S05]  /*c2f0*/  @!P4 BRA `(.L_x_410) ;  /* 0x000000000004c947 */ /* 0x000fea0003800000 */
[----:B------:R0:W5:Y:S02]  /*c300*/  LDG.E.LTC128B.U16 R15, desc[UR14][R8.64+0x10] ;  /* 0x0000100e080f7981 */ /* 0x000164000c1e1520 */
.L_x_410:
[----:B------:R-:W-:Y:S05]  /*c310*/  BSYNC B0 ;  /* 0x0000000000007941 */ /* 0x000fea0003800000 */
.L_x_409:
        /* <DEDUP_REMOVED lines=9> */
.L_x_412:
[----:B------:R-:W-:Y:S05]  /*c3b0*/  BSYNC B0 ;  /* 0x0000000000007941 */ /* 0x000fea0003800000 */
.L_x_411:
        /* <DEDUP_REMOVED lines=9> */
.L_x_414:
[----:B------:R-:W-:Y:S05]  /*c450*/  BSYNC B0 ;  /* 0x0000000000007941 */ /* 0x000fea0003800000 */
.L_x_413:
        /* <DEDUP_REMOVED lines=12> */
.L_x_416:
[----:B------:R-:W-:Y:S05]  /*c520*/  BSYNC B0 ;  /* 0x0000000000007941 */ /* 0x000fea0003800000 */
.L_x_415:
[----:B0----5:R-:W-:Y:S01]  /*c530*/  HADD2.F32 R12, -RZ, R15.H0_H0 ;  /* 0x2000000fff0c7230 */ /* 0x021fe20000004100 */
[----:B------:R-:W-:Y:S01]  /*c540*/  @P3 MOV R13, R7 ;  /* 0x00000007000d3202 */ /* 0x000fe20000000f00 */
[----:B------:R-:W-:Y:S01]  /*c550*/  BSSY B0, `(.L_x_417) ;  /* 0x000000a000007945 */ /* 0x000fe20003800000 */
[----:B------:R-:W-:Y:S02]  /*c560*/  ISETP.GT.AND P4, PT, R0, 0x10, P1 ;  /* 0x000000100000780c */ /* 0x000fe40000f84270 */
        /* <DEDUP_REMOVED lines=8> */
.L_x_418:
[----:B------:R-:W-:Y:S05]  /*c5f0*/  BSYNC B0 ;  /* 0x0000000000007941 */ /* 0x000fea0003800000 */
.L_x_417:
        /* <DEDUP_REMOVED lines=9> */
.L_x_420:
[----:B------:R-:W-:Y:S05]  /*c690*/  BSYNC B0 ;  /* 0x0000000000007941 */ /* 0x000fea0003800000 */
.L_x_419:
        /* <DEDUP_REMOVED lines=9> */
.L_x_422:
[----:B------:R-:W-:Y:S05]  /*c730*/  BSYNC B0 ;  /* 0x0000000000007941 */ /* 0x000fea0003800000 */
.L_x_421:
        /* <DEDUP_REMOVED lines=12> */
.L_x_424:
[----:B------:R-:W-:Y:S05]  /*c800*/  BSYNC B0 ;  /* 0x0000000000007941 */ /* 0x000fea0003800000 */
.L_x_423:
        /* <DEDUP_REMOVED lines=12> */
.L_x_426:
[----:B------:R-:W-:Y:S05]  /*c8d0*/  BSYNC B0 ;  /* 0x0000000000007941 */ /* 0x000fea0003800000 */
.L_x_425:
        /* <DEDUP_REMOVED lines=9> */
.L_x_428:
[----:B------:R-:W-:Y:S05]  /*c970*/  BSYNC B0 ;  /* 0x0000000000007941 */ /* 0x000fea0003800000 */
.L_x_427:
        /* <DEDUP_REMOVED lines=9> */
.L_x_430:
[----:B------:R-:W-:Y:S05]  /*ca10*/  BSYNC B0 ;  /* 0x0000000000007941 */ /* 0x000fea0003800000 */
.L_x_429:
        /* <DEDUP_REMOVED lines=12> */
.L_x_432:
[----:B------:R-:W-:Y:S05]  /*cae0*/  BSYNC B0 ;  /* 0x0000000000007941 */ /* 0x000fea0003800000 */
.L_x_431:
        /* <DEDUP_REMOVED lines=12> */
.L_x_434:
[----:B------:R-:W-:Y:S05]  /*cbb0*/  BSYNC B0 ;  /* 0x0000000000007941 */ /* 0x000fea0003800000 */
.L_x_433:
        /* <DEDUP_REMOVED lines=9> */
.L_x_436:
[----:B------:R-:W-:Y:S05]  /*cc50*/  BSYNC B0 ;  /* 0x0000000000007941 */ /* 0x000fea0003800000 */
.L_x_435:
        /* <DEDUP_REMOVED lines=9> */
.L_x_438:
[----:B------:R-:W-:Y:S05]  /*ccf0*/  BSYNC B0 ;  /* 0x0000000000007941 */ /* 0x000fea0003800000 */
.L_x_437:
        /* <DEDUP_REMOVED lines=12> */
.L_x_440:
[----:B------:R-:W-:Y:S05]  /*cdc0*/  BSYNC B0 ;  /* 0x0000000000007941 */ /* 0x000fea0003800000 */
.L_x_439:
        /* <DEDUP_REMOVED lines=12> */
.L_x_442:
[----:B------:R-:W-:Y:S05]  /*ce90*/  BSYNC B0 ;  /* 0x0000000000007941 */ /* 0x000fea0003800000 */
.L_x_441:
        /* <DEDUP_REMOVED lines=9> */
.L_x_444:
[----:B------:R-:W-:Y:S05]  /*cf30*/  BSYNC B0 ;  /* 0x0000000000007941 */ /* 0x000fea0003800000 */
.L_x_443:
        /* <DEDUP_REMOVED lines=9> */
.L_x_446:
[----:B------:R-:W-:Y:S05]  /*cfd0*/  BSYNC B0 ;  /* 0x0000000000007941 */ /* 0x000fea0003800000 */
.L_x_445:
        /* <DEDUP_REMOVED lines=12> */
.L_x_448:
[----:B------:R-:W-:Y:S05]  /*d0a0*/  BSYNC B0 ;  /* 0x0000000000007941 */ /* 0x000fea0003800000 */
.L_x_447:
        /* <DEDUP_REMOVED lines=12> */
.L_x_450:
[----:B------:R-:W-:Y:S05]  /*d170*/  BSYNC B0 ;  /* 0x0000000000007941 */ /* 0x000fea0003800000 */
.L_x_449:
[----:B-----5:R-:W-:Y:S01]  /*d180*/  HADD2.F32 R11, -RZ, R15.H0_H0 ;  /* 0x2000000fff0b7230 */ /* 0x020fe20000004100 */
[----:B------:R-:W-:Y:S01]  /*d190*/  ISETP.GT.AND P3, PT, R0, 0x31, P1 ;  /* 0x000000310000780c */ /* 0x000fe20000f64270 */
[----:B------:R-:W-:Y:S03]  /*d1a0*/  BSSY B0, `(.L_x_451) ;  /* 0x0000008000007945 */ /* 0x000fe60003800000 */
[----:B------:R-:W-:-:S04]  /*d1b0*/  FMUL R11, R11, UR16 ;  /* 0x000000100b0b7c20 */ /* 0x000fc80008400000 */
[----:B------:R-:W-:-:S05]  /*d1c0*/  FFMA R11, R50, UR13, R11 ;  /* 0x0000000d320b7c23 */ /* 0x000fca000800000b */
[----:B0-----:R-:W-:Y:S02]  /*d1d0*/  F2FP.F16.F32.PACK_AB R12, RZ, R11 ;  /* 0x0000000bff0c723e */ /* 0x001fe400000000ff */
[----:B------:R-:W-:-:S05]  /*d1e0*/  IADD3.X R11, R7, UR5, RZ, P2, !PT ;  /* 0x00000005070b7c10 */ /* 0x000fca00097fe4ff */
[----:B------:R0:W-:Y:S01]  /*d1f0*/  @P4 STG.E.U16 desc[UR14][R10.64+0x60], R12 ;  /* 0x0000600c0a004986 */ /* 0x0001e2000c10150e */
[----:B------:R-:W-:Y:S05]  /*d200*/  @!P3 BRA `(.L_x_452) ;  /* 0x000000000004b947 */ /* 0x000fea0003800000 */
[----:B------:R0:W5:Y:S02]  /*d210*/  LDG.E.LTC128B.U16 R15, desc[UR14][R8.64+0x62] ;  /* 0x0000620e080f7981 */ /* 0x000164000c1e1520 */
.L_x_452:
[----:B------:R-:W-:Y:S05]  /*d220*/  BSYNC B0 ;  /* 0x0000000000007941 */ /* 0x000fea0003800000 */
.L_x_451:
[----:B0----5:R-:W-:Y:S01]  /*d230*/  HADD2.F32 R12, -RZ, R15.H0_H0 ;  /* 0x2000000fff0c7230 */ /* 0x021fe20000004100 */
[----:B------:R-:W-:Y:S01]  /*d240*/  ISETP.GT.AND P2, PT, R0, 0x38, P0 ;  /* 0x000000380000780c */ /* 0x000fe20000744270 */
[----:B------:R-:W-:Y:S03]  /*d250*/  BSSY B0, `(.L_x_453) ;  /* 0x000000a000007945 */ /* 0x000fe60003800000 */
        /* <DEDUP_REMOVED lines=9> */
.L_x_454:
[----:B------:R-:W-:Y:S05]  /*d2f0*/  BSYNC B0 ;  /* 0x0000000000007941 */ /* 0x000fea0003800000 */
.L_x_453:
        /* <DEDUP_REMOVED lines=12> */
.L_x_456:
[----:B------:R-:W-:Y:S05]  /*d3c0*/  BSYNC B0 ;  /* 0x0000000000007941 */ /* 0x000fea0003800000 */
.L_x_455:
        /* <DEDUP_REMOVED lines=12> */
.L_x_458:
[----:B------:R-:W-:Y:S05]  /*d490*/  BSYNC B0 ;  /* 0x0000000000007941 */ /* 0x000fea0003800000 */
.L_x_457:
[----:B0----5:R-:W-:Y:S01]  /*d4a0*/  HADD2.F32 R12, -RZ, R15.H0_H0 ;  /* 0x2000000fff0c7230 */ /* 0x021fe20000004100 */
[----:B------:R-:W-:Y:S01]  /*d4b0*/  ISETP.GT.AND P3, PT, R0, 0x39, P1 ;  /* 0x000000390000780c */ /* 0x000fe20000f64270 */
[----:B------:R-:W-:Y:S03]  /*d4c0*/  BSSY B0, `(.L_x_459) ;  /* 0x000000a000007945 */ /* 0x000fe60003800000 */
[----:B------:R-:W-:Y:S01]  /*d4d0*/  FMUL R13, R12, UR16 ;  /* 0x000000100c0d7c20 */ /* 0x000fe20008400000 */
[----:B------:R-:W-:-:S03]  /*d4e0*/  VIADD R12, R2, UR8 ;  /* 0x00000008020c7c36 */ /* 0x000fc60008000000 */
[----:B------:R-:W-:-:S05]  /*d4f0*/  FFMA R13, R54, UR13, R13 ;  /* 0x0000000d360d7c23 */ /* 0x000fca000800000d */
[----:B------:R-:W-:-:S04]  /*d500*/  F2FP.F16.F32.PACK_AB R13, RZ, R13 ;  /* 0x0000000dff0d723e */ /* 0x000fc800000000ff */
[----:B------:R-:W-:Y:S02]  /*d510*/  PRMT R14, R13, 0x7610, R14 ;  /* 0x000076100d0e7816 */ /* 0x000fe4000000000e */
[----:B------:R-:W-:-:S05]  /*d520*/  @P2 MOV R13, R11 ;  /* 0x0000000b000d2202 */ /* 0x000fca0000000f00 */
[----:B------:R0:W-:Y:S01]  /*d530*/  @P2 STG.E.U16 desc[UR14][R12.64+0x70], R14 ;  /* 0x0000700e0c002986 */ /* 0x0001e2000c10150e */
[----:B------:R-:W-:Y:S05]  /*d540*/  @!P3 BRA `(.L_x_460) ;  /* 0x000000000004b947 */ /* 0x000fea0003800000 */
[----:B------:R0:W5:Y:S02]  /*d550*/  LDG.E.LTC128B.U16 R15, desc[UR14][R8.64+0x72] ;  /* 0x0000720e080f7981 */ /* 0x000164000c1e1520 */
.L_x_460:
[----:B------:R-:W-:Y:S05]  /*d560*/  BSYNC B0 ;  /* 0x0000000000007941 */ /* 0x000fea0003800000 */
.L_x_459:
        /* <DEDUP_REMOVED lines=12> */
.L_x_462:
[----:B------:R-:W-:Y:S05]  /*d630*/  BSYNC B0 ;  /* 0x0000000000007941 */ /* 0x000fea0003800000 */
.L_x_461:
        /* <DEDUP_REMOVED lines=12> */
.L_x_464:
[----:B------:R-:W-:Y:S05]  /*d700*/  BSYNC B0 ;  /* 0x0000000000007941 */ /* 0x000fea0003800000 */
.L_x_463:
        /* <DEDUP_REMOVED lines=12> */
.L_x_466:
[----:B------:R-:W-:Y:S05]  /*d7d0*/  BSYNC B0 ;  /* 0x0000000000007941 */ /* 0x000fea0003800000 */
.L_x_465:
        /* <DEDUP_REMOVED lines=12> */
.L_x_468:
[----:B------:R-:W-:Y:S05]  /*d8a0*/  BSYNC B0 ;  /* 0x0000000000007941 */ /* 0x000fea0003800000 */
.L_x_467:
        /* <DEDUP_REMOVED lines=12> */
.L_x_470:
[----:B------:R-:W-:Y:S05]  /*d970*/  BSYNC B0 ;  /* 0x0000000000007941 */ /* 0x000fea0003800000 */
.L_x_469:
        /* <DEDUP_REMOVED lines=12> */
.L_x_472:
[----:B------:R-:W-:Y:S05]  /*da40*/  BSYNC B0 ;  /* 0x0000000000007941 */ /* 0x000fea0003800000 */
.L_x_471:
        /* <DEDUP_REMOVED lines=12> */
.L_x_474:
[----:B------:R-:W-:Y:S05]  /*db10*/  BSYNC B0 ;  /* 0x0000000000007941 */ /* 0x000fea0003800000 */
.L_x_473:
        /* <DEDUP_REMOVED lines=12> */
.L_x_476:
[----:B------:R-:W-:Y:S05]  /*dbe0*/  BSYNC B0 ;  /* 0x0000000000007941 */ /* 0x000fea0003800000 */
.L_x_475:
        /* <DEDUP_REMOVED lines=12> */
.L_x_478:
[----:B------:R-:W-:Y:S05]  /*dcb0*/  BSYNC B0 ;  /* 0x0000000000007941 */ /* 0x000fea0003800000 */
.L_x_477:
        /* <DEDUP_REMOVED lines=12> */
.L_x_480:
[----:B------:R-:W-:Y:S05]  /*dd80*/  BSYNC B0 ;  /* 0x0000000000007941 */ /* 0x000fea0003800000 */
.L_x_479:
        /* <DEDUP_REMOVED lines=12> */
.L_x_482:
[----:B------:R-:W-:Y:S05]  /*de50*/  BSYNC B0 ;  /* 0x0000000000007941 */ /* 0x000fea0003800000 */
.L_x_481:
        /* <DEDUP_REMOVED lines=12> */
.L_x_484:
[----:B------:R-:W-:Y:S05]  /*df20*/  BSYNC B0 ;  /* 0x0000000000007941 */ /* 0x000fea0003800000 */
.L_x_483:
        /* <DEDUP_REMOVED lines=12> */
.L_x_486:
[----:B------:R-:W-:Y:S05]  /*dff0*/  BSYNC B0 ;  /* 0x0000000000007941 */ /* 0x000fea0003800000 */
.L_x_485:
        /* <DEDUP_REMOVED lines=12> */
.L_x_488:
[----:B------:R-:W-:Y:S05]  /*e0c0*/  BSYNC B0 ;  /* 0x0000000000007941 */ /* 0x000fea0003800000 */
.L_x_487:
        /* <DEDUP_REMOVED lines=12> */
.L_x_490:
[----:B------:R-:W-:Y:S05]  /*e190*/  BSYNC B0 ;  /* 0x0000000000007941 */ /* 0x000fea0003800000 */
.L_x_489:
        /* <DEDUP_REMOVED lines=12> */
.L_x_492:
[----:B------:R-:W-:Y:S05]  /*e260*/  BSYNC B0 ;  /* 0x0000000000007941 */ /* 0x000fea0003800000 */
.L_x_491:
        /* <DEDUP_REMOVED lines=12> */
.L_x_494:
[----:B------:R-:W-:Y:S05]  /*e330*/  BSYNC B0 ;  /* 0x0000000000007941 */ /* 0x000fea0003800000 */
.L_x_493:
        /* <DEDUP_REMOVED lines=12> */
.L_x_496:
[----:B------:R-:W-:Y:S05]  /*e400*/  BSYNC B0 ;  /* 0x0000000000007941 */ /* 0x000fea0003800000 */
.L_x_495:
        /* <DEDUP_REMOVED lines=12> */
.L_x_498:
[----:B------:R-:W-:Y:S05]  /*e4d0*/  BSYNC B0 ;  /* 0x0000000000007941 */ /* 0x000fea0003800000 */
.L_x_497:
        /* <DEDUP_REMOVED lines=12> */
.L_x_500:
[----:B------:R-:W-:Y:S05]  /*e5a0*/  BSYNC B0 ;  /* 0x0000000000007941 */ /* 0x000fea0003800000 */
.L_x_499:
        /* <DEDUP_REMOVED lines=12> */
.L_x_502:
[----:B------:R-:W-:Y:S05]  /*e670*/  BSYNC B0 ;  /* 0x0000000000007941 */ /* 0x000fea0003800000 */
.L_x_501:
        /* <DEDUP_REMOVED lines=12> */
.L_x_504:
[----:B------:R-:W-:Y:S05]  /*e740*/  BSYNC B0 ;  /* 0x0000000000007941 */ /* 0x000fea0003800000 */
.L_x_503:
        /* <DEDUP_REMOVED lines=12> */
.L_x_506:
[----:B------:R-:W-:Y:S05]  /*e810*/  BSYNC B0 ;  /* 0x0000000000007941 */ /* 0x000fea0003800000 */
.L_x_505:
        /* <DEDUP_REMOVED lines=12> */
.L_x_508:
[----:B------:R-:W-:Y:S05]  /*e8e0*/  BSYNC B0 ;  /* 0x0000000000007941 */ /* 0x000fea0003800000 */
.L_x_507:
        /* <DEDUP_REMOVED lines=12> */
.L_x_510:
[----:B------:R-:W-:Y:S05]  /*e9b0*/  BSYNC B0 ;  /* 0x0000000000007941 */ /* 0x000fea0003800000 */
.L_x_509:
        /* <DEDUP_REMOVED lines=12> */
.L_x_512:
[----:B------:R-:W-:Y:S05]  /*ea80*/  BSYNC B0 ;  /* 0x0000000000007941 */ /* 0x000fea0003800000 */
.L_x_511:
        /* <DEDUP_REMOVED lines=12> */
.L_x_514:
[----:B------:R-:W-:Y:S05]  /*eb50*/  BSYNC B0 ;  /* 0x0000000000007941 */ /* 0x000fea0003800000 */
.L_x_513:
        /* <DEDUP_REMOVED lines=12> */
.L_x_516:
[----:B------:R-:W-:Y:S05]  /*ec20*/  BSYNC B0 ;  /* 0x0000000000007941 */ /* 0x000fea0003800000 */
.L_x_515:
        /* <DEDUP_REMOVED lines=12> */
.L_x_518:
[----:B------:R-:W-:Y:S05]  /*ecf0*/  BSYNC B0 ;  /* 0x0000000000007941 */ /* 0x000fea0003800000 */
.L_x_517:
        /* <DEDUP_REMOVED lines=12> */
.L_x_520:
[----:B------:R-:W-:Y:S05]  /*edc0*/  BSYNC B0 ;  /* 0x0000000000007941 */ /* 0x000fea0003800000 */
.L_x_519:
[----:B01--45:R-:W-:Y:S01]  /*edd0*/  HADD2.F32 R4, -RZ, R15.H0_H0 ;  /* 0x2000000fff047230 */ /* 0x033fe20000004100 */
[----:B------:R-:W-:Y:S01]  /*ede0*/  ISETP.GT.AND P2, PT, R0, 0x78, P1 ;  /* 0x000000780000780c */ /* 0x000fe20000f44270 */
[----:B------:R-:W-:Y:S01]  /*edf0*/  @P0 IMAD.MOV.U32 R6, RZ, RZ, R2 ;  /* 0x000000ffff060224 */ /* 0x000fe200078e0002 */
[----:B------:R-:W-:Y:S02]  /*ee00*/  BSSY B0, `(.L_x_521) ;  /* 0x0000007000007945 */ /* 0x000fe40003800000 */
[----:B------:R-:W-:-:S04]  /*ee10*/  FMUL R4, R4, UR16 ;  /* 0x0000001004047c20 */ /* 0x000fc80008400000 */
[----:B------:R-:W-:-:S05]  /*ee20*/  FFMA R4, R85, UR13, R4 ;  /* 0x0000000d55047c23 */ /* 0x000fca0008000004 */
[----:B------:R-:W-:-:S05]  /*ee30*/  F2FP.F16.F32.PACK_AB R4, RZ, R4 ;  /* 0x00000004ff04723e */ /* 0x000fca00000000ff */
[----:B------:R0:W-:Y:S01]  /*ee40*/  @P0 STG.E.U16 desc[UR14][R6.64+0xf2], R4 ;  /* 0x0000f20406000986 */ /* 0x0001e2000c10150e */
[----:B------:R-:W-:Y:S05]  /*ee50*/  @!P2 BRA `(.L_x_522) ;  /* 0x000000000004a947 */ /* 0x000fea0003800000 */
[----:B------:R1:W5:Y:S02]  /*ee60*/  LDG.E.LTC128B.U16 R15, desc[UR14][R8.64+0xf0] ;  /* 0x0000f00e080f7981 */ /* 0x000364000c1e1520 */
.L_x_522:
[----:B------:R-:W-:Y:S05]  /*ee70*/  BSYNC B0 ;  /* 0x0000000000007941 */ /* 0x000fea0003800000 */
.L_x_521:
[----:B0----5:R-:W-:Y:S01]  /*ee80*/  HADD2.F32 R4, -RZ, R15.H0_H0 ;  /* 0x2000000fff047230 */ /* 0x021fe20000004100 */
[----:B------:R-:W-:Y:S01]  /*ee90*/  ISETP.GT.AND P1, PT, R0, 0x79, P1 ;  /* 0x000000790000780c */ /* 0x000fe20000f24270 */
[----:B------:R-:W-:Y:S03]  /*eea0*/  BSSY B0, `(.L_x_523) ;  /* 0x000000a000007945 */ /* 0x000fe60003800000 */
[----:B------:R-:W-:Y:S01]  /*eeb0*/  FMUL R5, R4, UR16 ;  /* 0x0000001004057c20 */ /* 0x000fe20008400000 */
[----:B------:R-:W-:-:S03]  /*eec0*/  VIADD R4, R2, UR8 ;  /* 0x0000000802047c36 */ /* 0x000fc60008000000 */
[----:B------:R-:W-:-:S05]  /*eed0*/  FFMA R5, R86, UR13, R5 ;  /* 0x0000000d56057c23 */ /* 0x000fca0008000005 */
[----:B------:R-:W-:-:S04]  /*eee0*/  F2FP.F16.F32.PACK_AB R5, RZ, R5 ;  /* 0x00000005ff05723e */ /* 0x000fc800000000ff */
[----:B------:R-:W-:Y:S01]  /*eef0*/  PRMT R0, R5, 0x7610, R0 ;  /* 0x0000761005007816 */ /* 0x000fe20000000000 */
[----:B------:R-:W-:-:S05]  /*ef00*/  @P2 IMAD.MOV.U32 R5, RZ, RZ, R11 ;  /* 0x000000ffff052224 */ /* 0x000fca00078e000b */
[----:B------:R0:W-:Y:S01]  /*ef10*/  @P2 STG.E.U16 desc[UR14][R4.64+0xf0], R0 ;  /* 0x0000f00004002986 */ /* 0x0001e2000c10150e */
[----:B------:R-:W-:Y:S05]  /*ef20*/  @!P1 BRA `(.L_x_524) ;  /* 0x0000000000049947 */ /* 0x000fea0003800000 */
[----:B------:R4:W5:Y:S02]  /*ef30*/  LDG.E.LTC128B.U16 R15, desc[UR14][R8.64+0xf2] ;  /* 0x0000f20e080f7981 */ /* 0x000964000c1e1520 */
.L_x_524:
[----:B------:R-:W-:Y:S05]  /*ef40*/  BSYNC B0 ;  /* 0x0000000000007941 */ /* 0x000fea0003800000 */
.L_x_523:
[----:B-----5:R-:W-:Y:S01]  /*ef50*/  HADD2.F32 R15, -RZ, R15.H0_H0 ;  /* 0x2000000fff0f7230 */ /* 0x020fe20000004100 */
[----:B------:R-:W-:-:S04]  /*ef60*/  IADD3 R2, R2, UR8, RZ ;  /* 0x0000000802027c10 */ /* 0x000fc8000fffe0ff */
[----:B0-----:R-:W-:-:S04]  /*ef70*/  FMUL R0, R15, UR16 ;  /* 0x000000100f007c20 */ /* 0x001fc80008400000 */
[----:B------:R-:W-:Y:S01]  /*ef80*/  FFMA R0, R87, UR13, R0 ;  /* 0x0000000d57007c23 */ /* 0x000fe20008000000 */
[----:B------:R-:W-:Y:S06]  /*ef90*/  @!P1 EXIT ;  /* 0x000000000000994d */ /* 0x000fec0003800000 */
[----:B------:R-:W-:Y:S01]  /*efa0*/  F2FP.F16.F32.PACK_AB R0, RZ, R0 ;  /* 0x00000000ff00723e */ /* 0x000fe200000000ff */
[----:B------:R-:W-:-:S05]  /*efb0*/  IMAD.MOV.U32 R3, RZ, RZ, R11 ;  /* 0x000000ffff037224 */ /* 0x000fca00078e000b */
[----:B------:R-:W-:Y:S01]  /*efc0*/  STG.E.U16 desc[UR14][R2.64+0xf2], R0 ;  /* 0x0000f20002007986 */ /* 0x000fe2000c10150e */
[----:B------:R-:W-:Y:S05]  /*efd0*/  EXIT ;  /* 0x000000000000794d */ /* 0x000fea0003800000 */
.L_x_22:
[----:B------:R-:W2:Y:S01]  /*efe0*/  LDL.LU R7, [R1+0x8] ;  /* 0x0000080001077983 */ /* 0x000ea20000300800 */
[----:B------:R-:W-:-:S03]  /*eff0*/  ULDC.64 UR6, c[0x0][0x5c8] ;  /* 0x0001720000067ab9 */ /* 0x000fc60000000a00 */
[----:B------:R-:W3:Y:S04]  /*f000*/  LDL.LU R6, [R1+0xc] ;  /* 0x00000c0001067983 */ /* 0x000ee80000300800 */
[----:B------:R-:W4:Y:S04]  /*f010*/  LDL.LU R8, [R1+0x18] ;  /* 0x0000180001087983 */ /* 0x000f280000300800 */
[----:B------:R-:W5:Y:S04]  /*f020*/  LDL.LU R252, [R1+0x4c] ;  /* 0x00004c0001fc7983 */ /* 0x000f680000300800 */
        /* <DEDUP_REMOVED lines=35> */
[----:B------:R-:W5:Y:S01]  /*f260*/  LDL.LU R232, [R1+0xdc] ;  /* 0x0000dc0001e87983 */ /* 0x000f620000300800 */
[----:B------:R-:W-:-:S03]  /*f270*/  LEA R2, P2, R4, UR6, 0x1 ;  /* 0x0000000604027c11 */ /* 0x000fc6000f8408ff */
[----:B------:R-:W5:Y:S04]  /*f280*/  LDL.LU R231, [R1+0xe0] ;  /* 0x0000e00001e77983 */ /* 0x000f680000300800 */
[----:B------:R-:W5:Y:S04]  /*f290*/  LDL.LU R233, [R1+0xe4] ;  /* 0x0000e40001e97983 */ /* 0x000f680000300800 */
[----:B------:R-:W5:Y:S04]  /*f2a0*/  LDL.LU R234, [R1+0xe8] ;  /* 0x0000e80001ea7983 */ /* 0x000f680000300800 */
[----:B------:R-:W5:Y:S01]  /*f2b0*/  LDL.LU R235, [R1+0xec] ;  /* 0x0000ec0001eb7983 */ /* 0x000f620000300800 */
[----:B------:R-:W-:-:S03]  /*f2c0*/  LEA.HI.X R3, R4, UR7, R3, 0x1, P2 ;  /* 0x0000000704037c11 */ /* 0x000fc600090f0c03 */
[----:B------:R-:W5:Y:S04]  /*f2d0*/  LDL.LU R236, [R1+0xf0] ;  /* 0x0000f00001ec7983 */ /* 0x000f680000300800 */
[----:B------:R-:W5:Y:S04]  /*f2e0*/  LDL.LU R237, [R1+0xf4] ;  /* 0x0000f40001ed7983 */ /* 0x000f680000300800 */
[----:B------:R-:W5:Y:S04]  /*f2f0*/  LDL.LU R238, [R1+0xf8] ;  /* 0x0000f80001ee7983 */ /* 0x000f680000300800 */
[----:B------:R-:W5:Y:S04]  /*f300*/  LDL.LU R239, [R1+0xfc] ;  /* 0x0000fc0001ef7983 */ /* 0x000f680000300800 */
[----:B------:R-:W4:Y:S04]  /*f310*/  LDL.LU R4, [R1+0x4] ;  /* 0x0000040001047983 */ /* 0x000f280000300800 */
[----:B------:R-:W5:Y:S01]  /*f320*/  LDL.LU R5, [R1] ;  /* 0x0000000001057983 */ /* 0x000f620000300800 */
[----:B------:R-:W-:Y:S01]  /*f330*/  ISETP.GT.AND P2, PT, R0, 0x1, P0 ;  /* 0x000000010000780c */ /* 0x000fe20000744270 */
[----:B------:R-:W-:-:S02]  /*f340*/  USHF.L.U32 UR9, UR4, 0x1, URZ ;  /* 0x0000000104097899 */ /* 0x000fc4000800063f */
[----:B------:R-:W-:Y:S01]  /*f350*/  USHF.L.U64.HI UR8, UR4, 0x1, UR5 ;  /* 0x0000000104087899 */ /* 0x000fe20008010205 */
[----:B--2---:R-:W-:Y:S01]  /*f360*/  FMUL R7, R7, UR13 ;  /* 0x0000000d07077c20 */ /* 0x004fe20008400000 */
[----:B---3--:R-:W-:-:S04]  /*f370*/  FMUL R6, R6, UR13 ;  /* 0x0000000d06067c20 */ /* 0x008fc80008400000 */
[----:B------:R-:W-:Y:S02]  /*f380*/  F2FP.F16.F32.PACK_AB R7, RZ, R7 ;  /* 0x00000007ff07723e */ /* 0x000fe400000000ff */
[----:B------:R-:W-:Y:S01]  /*f390*/  F2FP.F16.F32.PACK_AB R6, RZ, R6 ;  /* 0x00000006ff06723e */ /* 0x000fe200000000ff */
[----:B----4-:R-:W-:Y:S01]  /*f3a0*/  FMUL R4, R4, UR13 ;  /* 0x0000000d04047c20 */ /* 0x010fe20008400000 */
[----:B-----5:R-:W-:-:S04]  /*f3b0*/  FMUL R5, R5, UR13 ;  /* 0x0000000d05057c20 */ /* 0x020fc80008400000 */
[----:B------:R-:W-:Y:S02]  /*f3c0*/  F2FP.F16.F32.PACK_AB R4, RZ, R4 ;  /* 0x00000004ff04723e */ /* 0x000fe400000000ff */
[----:B------:R-:W-:-:S03]  /*f3d0*/  F2FP.F16.F32.PACK_AB R5, RZ, R5 ;  /* 0x00000005ff05723e */ /* 0x000fc600000000ff */
[----:B------:R1:W-:Y:S04]  /*f3e0*/  @P2 STG.E.U16 desc[UR14][R2.64+0x2], R4 ;  /* 0x0000020402002986 */ /* 0x0003e8000c10150e */
[----:B------:R2:W-:Y:S01]  /*f3f0*/  @P1 STG.E.U16 desc[UR14][R2.64], R5 ;  /* 0x0000000502001986 */ /* 0x0005e2000c10150e */
[----:B------:R-:W-:-:S04]  /*f400*/  ISETP.GT.AND P1, PT, R14, 0x8, PT ;  /* 0x000000080e00780c */ /* 0x000fc80003f24270 */
[----:B------:R-:W-:Y:S02]  /*f410*/  ISETP.GT.AND P2, PT, R0, RZ, P1 ;  /* 0x000000ff0000720c */ /* 0x000fe40000f44270 */
[----:B-1----:R-:W-:-:S04]  /*f420*/  IADD3 R4, P3, R2, UR9, RZ ;  /* 0x0000000902047c10 */ /* 0x002fc8000ff7e0ff */
[----:B--2---:R-:W-:-:S07]  /*f430*/  IADD3.X R5, R3, UR8, RZ, P3, !PT ;  /* 0x0000000803057c10 */ /* 0x004fce0009ffe4ff */
[----:B------:R1:W-:Y:S01]  /*f440*/  @P2 STG.E.U16 desc[UR14][R4.64], R7 ;  /* 0x0000000704002986 */ /* 0x0003e2000c10150e */
[----:B------:R-:W-:-:S03]  /*f450*/  ISETP.GT.AND P2, PT, R0, 0x1, P1 ;  /* 0x000000010000780c */ /* 0x000fc60000f44270 */
[----:B-1----:R-:W2:Y:S10]  /*f460*/  LDL.LU R7, [R1+0x14] ;  /* 0x0000140001077983 */ /* 0x002eb40000300800 */
[----:B------:R1:W-:Y:S04]  /*f470*/  @P2 STG.E.U16 desc[UR14][R4.64+0x2], R6 ;  /* 0x0000020604002986 */ /* 0x0003e8000c10150e */
[----:B-1----:R-:W3:Y:S01]  /*f480*/  LDL.LU R6, [R1+0x10] ;  /* 0x0000100001067983 */ /* 0x002ee20000300800 */
[----:B------:R-:W-:Y:S01]  /*f490*/  ISETP.GT.AND P2, PT, R0, 0x8, P0 ;  /* 0x000000080000780c */ /* 0x000fe20000744270 */
[----:B------:R-:W-:Y:S01]  /*f4a0*/  FMUL R8, R8, UR13 ;  /* 0x0000000d08087c20 */ /* 0x000fe20008400000 */
[----:B------:R-:W-:-:S02]  /*f4b0*/  ISETP.GT.AND P3, PT, R0, 0x9, P0 ;  /* 0x000000090000780c */ /* 0x000fc40000764270 */
[----:B------:R-:W-:Y:S01]  /*f4c0*/  ISETP.GT.AND P4, PT, R0, 0x8, P1 ;  /* 0x000000080000780c */ /* 0x000fe20000f84270 */
[----:B--2---:R-:W-:-:S05]  /*f4d0*/  FMUL R7, R7, UR13 ;  /* 0x0000000d07077c20 */ /* 0x004fca0008400000 */
[----:B------:R-:W-:Y:S01]  /*f4e0*/  F2FP.F16.F32.PACK_AB R7, RZ, R7 ;  /* 0x00000007ff07723e */ /* 0x000fe200000000ff */
[----:B---3--:R-:W-:-:S05]  /*f4f0*/  FMUL R6, R6, UR13 ;  /* 0x0000000d06067c20 */ /* 0x008fca0008400000 */
[----:B------:R-:W-:-:S04]  /*f500*/  F2FP.F16.F32.PACK_AB R6, RZ, R6 ;  /* 0x00000006ff06723e */ /* 0x000fc800000000ff */
[----:B------:R-:W-:Y:S02]  /*f510*/  PRMT R9, R6, 0x7610, R9 ;  /* 0x0000761006097816 */ /* 0x000fe40000000009 */
[----:B------:R-:W-:Y:S01]  /*f520*/  F2FP.F16.F32.PACK_AB R6, RZ, R8 ;  /* 0x00000008ff06723e */ /* 0x000fe200000000ff */
[----:B------:R1:W-:Y:S04]  /*f530*/  @P3 STG.E.U16 desc[UR14][R2.64+0x12], R7 ;  /* 0x0000120702003986 */ /* 0x0003e8000c10150e */
[----:B------:R-:W2:Y:S04]  /*f540*/  LDL.LU R8, [R1+0x28] ;  /* 0x0000280001087983 */ /* 0x000ea80000300800 */
[----:B------:R-:W-:Y:S04]  /*f550*/  @P2 STG.E.U16 desc[UR14][R2.64+0x10], R9 ;  /* 0x0000100902002986 */ /* 0x000fe8000c10150e */
[----:B-1----:R-:W3:Y:S04]  /*f560*/  LDL.LU R7, [R1+0x24] ;  /* 0x0000240001077983 */ /* 0x002ee80000300800 */
[----:B------:R1:W-:Y:S04]  /*f570*/  @P4 STG.E.U16 desc[UR14][R4.64+0x10], R6 ;  /* 0x0000100604004986 */ /* 0x0003e8000c10150e */
[----:B-1----:R-:W4:Y:S01]  /*f580*/  LDL.LU R6, [R1+0x1c] ;  /* 0x00001c0001067983 */ /* 0x002f220000300800 */
[----:B------:R-:W-:Y:S01]  /*f590*/  ISETP.GT.AND P2, PT, R0, 0x9, P1 ;  /* 0x000000090000780c */ /* 0x000fe20000f44270 */
[----:B----4-:R-:W-:-:S05]  /*f5a0*/  FMUL R6, R6, UR13 ;  /* 0x0000000d06067c20 */ /* 0x010fca0008400000 */
[----:B------:R-:W-:-:S07]  /*f5b0*/  F2FP.F16.F32.PACK_AB R6, RZ, R6 ;  /* 0x00000006ff06723e */ /* 0x000fce00000000ff */
[----:B------:R1:W-:Y:S04]  /*f5c0*/  @P2 STG.E.U16 desc[UR14][R4.64+0x12], R6 ;  /* 0x0000120604002986 */ /* 0x0003e8000c10150e */
[----:B-1----:R-:W4:Y:S01]  /*f5d0*/  LDL.LU R6, [R1+0x20] ;  /* 0x0000200001067983 */ /* 0x002f220000300800 */
[----:B--2---:R-:W-:Y:S01]  /*f5e0*/  FMUL R8, R8, UR13 ;  /* 0x0000000d08087c20 */ /* 0x004fe20008400000 */
[C---:B------:R-:W-:Y:S01]  /*f5f0*/  ISETP.GT.AND P2, PT, R0.reuse, 0x10, P0 ;  /* 0x000000100000780c */ /* 0x040fe20000744270 */
[----:B---3--:R-:W-:Y:S01]  /*f600*/  FMUL R7, R7, UR13 ;  /* 0x0000000d07077c20 */ /* 0x008fe20008400000 */
[C---:B------:R-:W-:Y:S02]  /*f610*/  ISETP.GT.AND P3, PT, R0.reuse, 0x11, P0 ;  /* 0x000000110000780c */ /* 0x040fe40000764270 */
[----:B------:R-:W-:-:S02]  /*f620*/  ISETP.GT.AND P4, PT, R0, 0x10, P1 ;  /* 0x000000100000780c */ /* 0x000fc40000f84270 */
[----:B------:R-:W-:Y:S01]  /*f630*/  F2FP.F16.F32.PACK_AB R7, RZ, R7 ;  /* 0x00000007ff07723e */ /* 0x000fe200000000ff */
[----:B----4-:R-:W-:-:S05]  /*f640*/  FMUL R6, R6, UR13 ;  /* 0x0000000d06067c20 */ /* 0x010fca0008400000 */
[----:B------:R-:W-:-:S04]  /*f650*/  F2FP.F16.F32.PACK_AB R6, RZ, R6 ;  /* 0x00000006ff06723e */ /* 0x000fc800000000ff */
[----:B------:R-:W-:Y:S02]  /*f660*/  PRMT R9, R6, 0x7610, R9 ;  /* 0x0000761006097816 */ /* 0x000fe40000000009 */
[----:B------:R-:W-:Y:S02]  /*f670*/  F2FP.F16.F32.PACK_AB R6, RZ, R8 ;  /* 0x00000008ff06723e */ /* 0x000fe400000000ff */
[----:B------:R-:W2:Y:S04]  /*f680*/  LDL.LU R8, [R1+0x2c] ;  /* 0x00002c0001087983 */ /* 0x000ea80000300800 */
[----:B------:R1:W-:Y:S01]  /*f690*/  @P2 STG.E.U16 desc[UR14][R2.64+0x20], R9 ;  /* 0x0000200902002986 */ /* 0x0003e2000c10150e */
[----:B------:R-:W-:-:S03]  /*f6a0*/  ISETP.GT.AND P2, PT, R0, 0x11, P1 ;  /* 0x000000110000780c */ /* 0x000fc60000f44270 */
[----:B------:R-:W-:Y:S04]  /*f6b0*/  @P3 STG.E.U16 desc[UR14][R2.64+0x22], R7 ;  /* 0x0000220702003986 */ /* 0x000fe8000c10150e */
[----:B------:R3:W-:Y:S04]  /*f6c0*/  @P4 STG.E.U16 desc[UR14][R4.64+0x20], R6 ;  /* 0x0000200604004986 */ /* 0x0007e8000c10150e */
[----:B-1----:R-:W4:Y:S01]  /*f6d0*/  LDL.LU R9, [R1+0x34] ;  /* 0x0000340001097983 */ /* 0x002f220000300800 */
[----:B--2---:R-:W-:-:S05]  /*f6e0*/  FMUL R8, R8, UR13 ;  /* 0x0000000d08087c20 */ /* 0x004fca0008400000 */
[----:B------:R-:W-:-:S04]  /*f6f0*/  F2FP.F16.F32.PACK_AB R8, RZ, R8 ;  /* 0x00000008ff08723e */ /* 0x000fc800000000ff */
[----:B---3--:R-:W-:Y:S02]  /*f700*/  PRMT R6, R8, 0x7610, R6 ;  /* 0x0000761008067816 */ /* 0x008fe40000000006 */
[----:B------:R-:W2:Y:S04]  /*f710*/  LDL.LU R8, [R1+0x30] ;  /* 0x0000300001087983 */ /* 0x000ea80000300800 */
[----:B------:R1:W-:Y:S04]  /*f720*/  @P2 STG.E.U16 desc[UR14][R4.64+0x22], R6 ;  /* 0x0000220604002986 */ /* 0x0003e8000c10150e */
[----:B-1----:R-:W3:Y:S01]  /*f730*/  LDL.LU R6, [R1+0x3c] ;  /* 0x00003c0001067983 */ /* 0x002ee20000300800 */
[----:B------:R-:W-:Y:S01]  /*f740*/  ISETP.GT.AND P2, PT, R0, 0x18, P0 ;  /* 0x000000180000780c */ /* 0x000fe20000744270 */
[----:B----4-:R-:W-:Y:S01]  /*f750*/  FMUL R9, R9, UR13 ;  /* 0x0000000d09097c20 */ /* 0x010fe20008400000 */
[----:B--2---:R-:W-:-:S05]  /*f760*/  FMUL R8, R8, UR13 ;  /* 0x0000000d08087c20 */ /* 0x004fca0008400000 */
[----:B------:R-:W-:Y:S02]  /*f770*/  F2FP.F16.F32.PACK_AB R7, RZ, R8 ;  /* 0x00000008ff07723e */ /* 0x000fe400000000ff */
[----:B------:R-:W-:Y:S02]  /*f780*/  F2FP.F16.F32.PACK_AB R8, RZ, R9 ;  /* 0x00000009ff08723e */ /* 0x000fe400000000ff */
[----:B------:R-:W2:Y:S01]  /*f790*/  LDL.LU R9, [R1+0x38] ;  /* 0x0000380001097983 */ /* 0x000ea20000300800 */
[C---:B------:R-:W-:Y:S02]  /*f7a0*/  ISETP.GT.AND P3, PT, R0.reuse, 0x19, P0 ;  /* 0x000000190000780c */ /* 0x040fe40000764270 */
[----:B------:R-:W-:Y:S01]  /*f7b0*/  ISETP.GT.AND P4, PT, R0, 0x18, P1 ;  /* 0x000000180000780c */ /* 0x000fe20000f84270 */
[----:B------:R1:W-:Y:S01]  /*f7c0*/  @P2 STG.E.U16 desc[UR14][R2.64+0x30], R7 ;  /* 0x0000300702002986 */ /* 0x0003e2000c10150e */
[----:B---3--:R-:W-:-:S05]  /*f7d0*/  FMUL R6, R6, UR13 ;  /* 0x0000000d06067c20 */ /* 0x008fca0008400000 */
[----:B------:R-:W-:Y:S01]  /*f7e0*/  F2FP.F16.F32.PACK_AB R6, RZ, R6 ;  /* 0x00000006ff06723e */ /* 0x000fe200000000ff */
[----:B-1----:R-:W3:Y:S03]  /*f7f0*/  LDL.LU R7, [R1+0x44] ;  /* 0x0000440001077983 */ /* 0x002ee60000300800 */
[----:B------:R-:W-:Y:S02]  /*f800*/  PRMT R10, R6, 0x7610, R10 ;  /* 0x00007610060a7816 */ /* 0x000fe4000000000a */
[----:B------:R-:W4:Y:S04]  /*f810*/  LDL.LU R6, [R1+0x40] ;  /* 0x0000400001067983 */ /* 0x000f280000300800 */
[----:B------:R1:W-:Y:S01]  /*f820*/  @P3 STG.E.U16 desc[UR14][R2.64+0x32], R8 ;  /* 0x0000320802003986 */ /* 0x0003e2000c10150e */
[----:B------:R-:W-:-:S02]  /*f830*/  ISETP.GT.AND P2, PT, R0, 0x19, P1 ;  /* 0x000000190000780c */ /* 0x000fc40000f44270 */
[----:B------:R-:W-:Y:S01]  /*f840*/  ISETP.GT.AND P5, PT, R0, 0x30, P1 ;  /* 0x000000300000780c */ /* 0x000fe20000fa4270 */
[----:B------:R-:W-:Y:S01]  /*f850*/  FMUL R12, R12, UR13 ;  /* 0x0000000d0c0c7c20 */ /* 0x000fe20008400000 */
        /* <DEDUP_REMOVED lines=31> */
[----:B------:R-:W-:-:S02]  /*fa50*/  USHF.L.U32 UR6, UR18, 0x6, URZ ;  /* 0x0000000612067899 */ /* 0x000fc4000800063f */
[----:B------:R-:W-:Y:S01]  /*fa60*/  USHF.L.U64.HI UR7, UR18, 0x6, UR19 ;  /* 0x0000000612077899 */ /* 0x000fe20008010213 */
[----:B------:R-:W-:Y:S01]  /*fa70*/  FMUL R152, R152, UR13 ;  /* 0x0000000d98987c20 */ /* 0x000fe20008400000 */
[----:B------:R-:W-:Y:S01]  /*fa80*/  FMUL R153, R153, UR13 ;  /* 0x0000000d99997c20 */ /* 0x000fe20008400000 */
[----:B------:R-:W-:Y:S01]  /*fa90*/  FMUL R154, R154, UR13 ;  /* 0x0000000d9a9a7c20 */ /* 0x000fe20008400000 */
[----:B------:R-:W-:Y:S01]  /*faa0*/  FMUL R155, R155, UR13 ;  /* 0x0000000d9b9b7c20 */ /* 0x000fe20008400000 */
[----:B--2---:R-:W-:-:S05]  /*fab0*/  FMUL R9, R9, UR13 ;  /* 0x0000000d09097c20 */ /* 0x004fca0008400000 */
[----:B------:R-:W-:Y:S01]  /*fac0*/  F2FP.F16.F32.PACK_AB R9, RZ, R9 ;  /* 0x00000009ff09723e */ /* 0x000fe200000000ff */
[----:B----4-:R-:W-:-:S05]  /*fad0*/  FMUL R6, R6, UR13 ;  /* 0x0000000d06067c20 */ /* 0x010fca0008400000 */
[----:B-1----:R-:W-:Y:S02]  /*fae0*/  F2FP.F16.F32.PACK_AB R8, RZ, R6 ;  /* 0x00000006ff08723e */ /* 0x002fe400000000ff */
[----:B------:R-:W2:Y:S04]  /*faf0*/  LDL.LU R6, [R1+0x48] ;  /* 0x0000480001067983 */ /* 0x000ea80000300800 */
[----:B------:R1:W-:Y:S04]  /*fb00*/  @P4 STG.E.U16 desc[UR14][R4.64+0x30], R9 ;  /* 0x0000300904004986 */ /* 0x0003e8000c10150e */
[----:B------:R-:W-:Y:S01]  /*fb10*/  @P2 STG.E.U16 desc[UR14][R4.64+0x32], R10 ;  /* 0x0000320a04002986 */ /* 0x000fe2000c10150e */
[C---:B------:R-:W-:Y:S01]  /*fb20*/  ISETP.GT.AND P2, PT, R0.reuse, 0x20, P0 ;  /* 0x000000200000780c */ /* 0x040fe20000744270 */
[----:B---3--:R-:W-:Y:S01]  /*fb30*/  FMUL R7, R7, UR13 ;  /* 0x0000000d07077c20 */ /* 0x008fe20008400000 */
[----:B------:R-:W-:-:S02]  /*fb40*/  ISETP.GT.AND P3, PT, R0, 0x21, P0 ;  /* 0x000000210000780c */ /* 0x000fc40000764270 */
[----:B------:R-:W-:Y:S02]  /*fb50*/  ISETP.GT.AND P4, PT, R0, 0x20, P1 ;  /* 0x000000200000780c */ /* 0x000fe40000f84270 */
[----:B------:R-:W-:-:S07]  /*fb60*/  F2FP.F16.F32.PACK_AB R7, RZ, R7 ;  /* 0x00000007ff07723e */ /* 0x000fce00000000ff */
[----:B------:R3:W-:Y:S01]  /*fb70*/  @P2 STG.E.U16 desc[UR14][R2.64+0x40], R8 ;  /* 0x0000400802002986 */ /* 0x0007e2000c10150e */
[----:B------:R-:W-:Y:S02]  /*fb80*/  ISETP.GT.AND P2, PT, R0, 0x21, P1 ;  /* 0x000000210000780c */ /* 0x000fe40000f44270 */
[----:B-1----:R-:W-:Y:S01]  /*fb90*/  PRMT R9, R7, 0x7610, R9 ;  /* 0x0000761007097816 */ /* 0x002fe20000000009 */
[----:B------:R-:W-:-:S04]  /*fba0*/  FMUL R7, R250, UR13 ;  /* 0x0000000dfa077c20 */ /* 0x000fc80008400000 */
[----:B------:R1:W-:Y:S01]  /*fbb0*/  @P3 STG.E.U16 desc[UR14][R2.64+0x42], R9 ;  /* 0x0000420902003986 */ /* 0x0003e2000c10150e */
[----:B------:R-:W-:Y:S01]  /*fbc0*/  ISETP.GT.AND P3, PT, R0, 0x29, P0 ;  /* 0x000000290000780c */ /* 0x000fe20000764270 */
[----:B---3--:R-:W-:Y:S01]  /*fbd0*/  FMUL R8, R249, UR13 ;  /* 0x0000000df9087c20 */ /* 0x008fe20008400000 */
[----:B------:R-:W-:-:S04]  /*fbe0*/  F2FP.F16.F32.PACK_AB R7, RZ, R7 ;  /* 0x00000007ff07723e */ /* 0x000fc800000000ff */
[----:B------:R-:W-:Y:S02]  /*fbf0*/  F2FP.F16.F32.PACK_AB R8, RZ, R8 ;  /* 0x00000008ff08723e */ /* 0x000fe400000000ff */
[----:B------:R-:W-:Y:S02]  /*fc00*/  PRMT R15, R7, 0x7610, R15 ;  /* 0x00007610070f7816 */ /* 0x000fe4000000000f */
[----:B------:R-:W-:Y:S01]  /*fc10*/  PRMT R17, R8, 0x7610, R17 ;  /* 0x0000761008117816 */ /* 0x000fe20000000011 */
[----:B------:R-:W-:Y:S01]  /*fc20*/  FMUL R7, R247, UR13 ;  /* 0x0000000df7077c20 */ /* 0x000fe20008400000 */
[----:B------:R-:W-:-:S04]  /*fc30*/  FMUL R8, R246, UR13 ;  /* 0x0000000df6087c20 */ /* 0x000fc80008400000 */
[----:B------:R-:W-:Y:S02]  /*fc40*/  F2FP.F16.F32.PACK_AB R7, RZ, R7 ;  /* 0x00000007ff07723e */ /* 0x000fe400000000ff */
[----:B------:R-:W-:Y:S01]  /*fc50*/  F2FP.F16.F32.PACK_AB R8, RZ, R8 ;  /* 0x00000008ff08723e */ /* 0x000fe200000000ff */
[----:B-1----:R-:W-:Y:S01]  /*fc60*/  FMUL R9, R245, UR13 ;  /* 0x0000000df5097c20 */ /* 0x002fe20008400000 */
[----:B------:R-:W-:-:S04]  /*fc70*/  F2FP.F16.F32.PACK_AB R12, RZ, R12 ;  /* 0x0000000cff0c723e */ /* 0x000fc800000000ff */
[----:B------:R-:W-:Y:S02]  /*fc80*/  F2FP.F16.F32.PACK_AB R9, RZ, R9 ;  /* 0x00000009ff09723e */ /* 0x000fe400000000ff */
[----:B------:R-:W-:Y:S02]  /*fc90*/  F2FP.F16.F32.PACK_AB R16, RZ, R16 ;  /* 0x00000010ff10723e */ /* 0x000fe400000000ff */
[----:B------:R-:W-:Y:S02]  /*fca0*/  F2FP.F16.F32.PACK_AB R18, RZ, R18 ;  /* 0x00000012ff12723e */ /* 0x000fe400000000ff */
[----:B------:R-:W-:Y:S02]  /*fcb0*/  F2FP.F16.F32.PACK_AB R20, RZ, R20 ;  /* 0x00000014ff14723e */ /* 0x000fe400000000ff */
[----:B------:R-:W-:Y:S02]  /*fcc0*/  F2FP.F16.F32.PACK_AB R19, RZ, R19 ;  /* 0x00000013ff13723e */ /* 0x000fe400000000ff */
[----:B------:R-:W-:-:S02]  /*fcd0*/  F2FP.F16.F32.PACK_AB R21, RZ, R21 ;  /* 0x00000015ff15723e */ /* 0x000fc400000000ff */
        /* <DEDUP_REMOVED lines=25> */
[----:B------:R-:W-:Y:S01]  /*fe70*/  F2FP.F16.F32.PACK_AB R239, RZ, R239 ;  /* 0x000000efffef723e */ /* 0x000fe200000000ff */
[----:B--2---:R-:W-:-:S05]  /*fe80*/  FMUL R6, R6, UR13 ;  /* 0x0000000d06067c20 */ /* 0x004fca0008400000 */
[----:B------:R-:W-:-:S04]  /*fe90*/  F2FP.F16.F32.PACK_AB R6, RZ, R6 ;  /* 0x00000006ff06723e */ /* 0x000fc800000000ff */
[----:B------:R-:W-:Y:S01]  /*fea0*/  PRMT R10, R6, 0x7610, R10 ;  /* 0x00007610060a7816 */ /* 0x000fe2000000000a */
[----:B------:R-:W-:-:S05]  /*feb0*/  FMUL R6, R252, UR13 ;  /* 0x0000000dfc067c20 */ /* 0x000fca0008400000 */
[----:B------:R-:W-:-:S04]  /*fec0*/  F2FP.F16.F32.PACK_AB R6, RZ, R6 ;  /* 0x00000006ff06723e */ /* 0x000fc800000000ff */
[----:B------:R-:W-:Y:S01]  /*fed0*/  PRMT R11, R6, 0x7610, R11 ;  /* 0x00007610060b7816 */ /* 0x000fe2000000000b */
[----:B------:R1:W-:Y:S01]  /*fee0*/  @P4 STG.E.U16 desc[UR14][R4.64+0x40], R10 ;  /* 0x0000400a04004986 */ /* 0x0003e2000c10150e */
[----:B------:R-:W-:-:S03]  /*fef0*/  FMUL R6, R251, UR13 ;  /* 0x0000000dfb067c20 */ /* 0x000fc60008400000 */
[----:B------:R2:W-:Y:S01]  /*ff00*/  @P2 STG.E.U16 desc[UR14][R4.64+0x42], R11 ;  /* 0x0000420b04002986 */ /* 0x0005e2000c10150e */
[C---:B------:R-:W-:Y:S02]  /*ff10*/  ISETP.GT.AND P2, PT, R0.reuse, 0x28, P0 ;  /* 0x000000280000780c */ /* 0x040fe40000744270 */
[----:B------:R-:W-:Y:S02]  /*ff20*/  ISETP.GT.AND P4, PT, R0, 0x28, P1 ;  /* 0x000000280000780c */ /* 0x000fe40000f84270 */
[----:B------:R-:W-:-:S04]  /*ff30*/  F2FP.F16.F32.PACK_AB R6, RZ, R6 ;  /* 0x00000006ff06723e */ /* 0x000fc800000000ff */
[----:B------:R-:W-:Y:S01]  /*ff40*/  PRMT R13, R6, 0x7610, R13 ;  /* 0x00007610060d7816 */ /* 0x000fe2000000000d */
[----:B------:R-:W-:Y:S01]  /*ff50*/  @P3 STG.E.U16 desc[UR14][R2.64+0x52], R15 ;  /* 0x0000520f02003986 */ /* 0x000fe2000c10150e */
[----:B------:R-:W-:-:S03]  /*ff60*/  ISETP.GT.AND P3, PT, R0, 0x30, P0 ;  /* 0x000000300000780c */ /* 0x000fc60000764270 */
[----:B------:R3:W-:Y:S01]  /*ff70*/  @P2 STG.E.U16 desc[UR14][R2.64+0x50], R13 ;  /* 0x0000500d02002986 */ /* 0x0007e2000c10150e */
[----:B------:R-:W-:Y:S01]  /*ff80*/  ISETP.GT.AND P2, PT, R0, 0x29, P1 ;  /* 0x000000290000780c */ /* 0x000fe20000f44270 */
[----:B------:R-:W-:Y:S02]  /*ff90*/  FMUL R6, R248, UR13 ;  /* 0x0000000df8067c20 */ /* 0x000fe40008400000 */
[----:B------:R4:W-:Y:S01]  /*ffa0*/  @P4 STG.E.U16 desc[UR14][R4.64+0x50], R17 ;  /* 0x0000501104004986 */ /* 0x0009e2000c10150e */
[----:B------:R-:W-:Y:S02]  /*ffb0*/  ISETP.GT.AND P4, PT, R0, 0x31, P0 ;  /* 0x000000310000780c */ /* 0x000fe40000784270 */
[----:B------:R-:W-:Y:S01]  /*ffc0*/  F2FP.F16.F32.PACK_AB R6, RZ, R6 ;  /* 0x00000006ff06723e */ /* 0x000fe200000000ff */
[----:B-1----:R-:W-:Y:S01]  /*ffd0*/  FMUL R10, R244, UR13 ;  /* 0x0000000df40a7c20 */ /* 0x002fe20008400000 */
[----:B--2---:R-:W-:-:S05]  /*ffe0*/  FMUL R11, R243, UR13 ;  /* 0x0000000df30b7c20 */ /* 0x004fca0008400000 */
[----:B------:R-:W-:Y:S01]  /*fff0*/  @P2 STG.E.U16 desc[UR14][R4.64+0x52], R6 ;  /* 0x0000520604002986 */ /* 0x000fe2000c10150e */
[----:B------:R-:W-:-:S03]  /*10000*/  ISETP.GT.AND P2, PT, R0, 0x31, P1 ;  /* 0x000000310000780c */ /* 0x000fc60000f44270 */
[----:B------:R-:W-:Y:S01]  /*10010*/  @P3 STG.E.U16 desc[UR14][R2.64+0x60], R7 ;  /* 0x0000600702003986 */ /* 0x000fe2000c10150e */
[----:B------:R-:W-:-:S03]  /*10020*/  ISETP.GT.AND P3, PT, R0, 0x38, P0 ;  /* 0x000000380000780c */ /* 0x000fc60000764270 */
[----:B------:R-:W-:Y:S01]  /*10030*/  @P4 STG.E.U16 desc[UR14][R2.64+0x62], R8 ;  /* 0x0000620802004986 */ /* 0x000fe2000c10150e */
[C---:B------:R-:W-:Y:S02]  /*10040*/  ISETP.GT.AND P4, PT, R0.reuse, 0x39, P0 ;  /* 0x000000390000780c */ /* 0x040fe40000784270 */
[----:B------:R-:W-:Y:S02]  /*10050*/  F2FP.F16.F32.PACK_AB R10, RZ, R10 ;  /* 0x0000000aff0a723e */ /* 0x000fe400000000ff */
[----:B------:R-:W-:Y:S01]  /*10060*/  F2FP.F16.F32.PACK_AB R11, RZ, R11 ;  /* 0x0000000bff0b723e */ /* 0x000fe200000000ff */
[----:B------:R-:W-:Y:S01]  /*10070*/  @P5 STG.E.U16 desc[UR14][R4.64+0x60], R9 ;  /* 0x0000600904005986 */ /* 0x000fe2000c10150e */
[----:B------:R-:W-:-:S03]  /*10080*/  ISETP.GT.AND P5, PT, R0, 0x38, P1 ;  /* 0x000000380000780c */ /* 0x000fc60000fa4270 */
[----:B------:R-:W-:Y:S01]  /*10090*/  @P2 STG.E.U16 desc[UR14][R4.64+0x62], R10 ;  /* 0x0000620a04002986 */ /* 0x000fe2000c10150e */
[----:B------:R-:W-:Y:S01]  /*100a0*/  ISETP.GT.AND P2, PT, R0, 0x39, P1 ;  /* 0x000000390000780c */ /* 0x000fe20000f44270 */
[----:B---3--:R-:W-:Y:S02]  /*100b0*/  FMUL R13, R242, UR13 ;  /* 0x0000000df20d7c20 */ /* 0x008fe40008400000 */
[----:B------:R-:W-:Y:S01]  /*100c0*/  @P3 STG.E.U16 desc[UR14][R2.64+0x70], R11 ;  /* 0x0000700b02003986 */ /* 0x000fe2000c10150e */
[C---:B------:R-:W-:Y:S01]  /*100d0*/  ISETP.GT.AND P3, PT, R0.reuse, 0x40, P0 ;  /* 0x000000400000780c */ /* 0x040fe20000764270 */
[----:B------:R-:W-:Y:S02]  /*100e0*/  FMUL R15, R241, UR13 ;  /* 0x0000000df10f7c20 */ /* 0x000fe40008400000 */
[----:B------:R-:W-:Y:S01]  /*100f0*/  @P4 STG.E.U16 desc[UR14][R2.64+0x72], R12 ;  /* 0x0000720c02004986 */ /* 0x000fe2000c10150e */
[----:B------:R-:W-:Y:S02]  /*10100*/  ISETP.GT.AND P4, PT, R0, 0x41, P0 ;  /* 0x000000410000780c */ /* 0x000fe40000784270 */
[----:B------:R-:W-:-:S02]  /*10110*/  F2FP.F16.F32.PACK_AB R13, RZ, R13 ;  /* 0x0000000dff0d723e */ /* 0x000fc400000000ff */
[----:B------:R-:W-:-:S03]  /*10120*/  F2FP.F16.F32.PACK_AB R15, RZ, R15 ;  /* 0x0000000fff0f723e */ /* 0x000fc600000000ff */
[----:B------:R-:W-:Y:S01]  /*10130*/  @P5 STG.E.U16 desc[UR14][R4.64+0x70], R13 ;  /* 0x0000700d04005986 */ /* 0x000fe2000c10150e */
[----:B------:R-:W-:-:S03]  /*10140*/  ISETP.GT.AND P5, PT, R0, 0x40, P1 ;  /* 0x000000400000780c */ /* 0x000fc60000fa4270 */
[----:B------:R-:W-:Y:S01]  /*10150*/  @P2 STG.E.U16 desc[UR14][R4.64+0x72], R15 ;  /* 0x0000720f04002986 */ /* 0x000fe2000c10150e */
[----:B------:R-:W-:Y:S01]  /*10160*/  ISETP.GT.AND P2, PT, R0, 0x41, P1 ;  /* 0x000000410000780c */ /* 0x000fe20000f44270 */
[----:B----4-:R-:W-:Y:S02]  /*10170*/  FMUL R17, R240, UR13 ;  /* 0x0000000df0117c20 */ /* 0x010fe40008400000 */
[----:B------:R-:W-:Y:S01]  /*10180*/  @P3 STG.E.U16 desc[UR14][R2.64+0x80], R16 ;  /* 0x0000801002003986 */ /* 0x000fe2000c10150e */
[----:B------:R-:W-:-:S03]  /*10190*/  ISETP.GT.AND P3, PT, R0, 0x48, P0 ;  /* 0x000000480000780c */ /* 0x000fc60000764270 */
[----:B------:R-:W-:Y:S01]  /*101a0*/  @P4 STG.E.U16 desc[UR14][R2.64+0x82], R18 ;  /* 0x0000821202004986 */ /* 0x000fe2000c10150e */
[----:B------:R-:W-:Y:S02]  /*101b0*/  ISETP.GT.AND P4, PT, R0, 0x49, P0 ;  /* 0x000000490000780c */ /* 0x000fe40000784270 */
[----:B------:R-:W-:-:S05]  /*101c0*/  F2FP.F16.F32.PACK_AB R17, RZ, R17 ;  /* 0x00000011ff11723e */ /* 0x000fca00000000ff */
[----:B------:R-:W-:Y:S01]  /*101d0*/  @P5 STG.E.U16 desc[UR14][R4.64+0x80], R17 ;  /* 0x0000801104005986 */ /* 0x000fe2000c10150e */
[----:B------:R-:W-:-:S03]  /*101e0*/  ISETP.GT.AND P5, PT, R0, 0x48, P1 ;  /* 0x000000480000780c */ /* 0x000fc60000fa4270 */
        /* <DEDUP_REMOVED lines=43> */
[C---:B------:R-:W-:Y:S02]  /*104a0*/  ISETP.GT.AND P3, PT, R0.reuse, 0x78, P0 ;  /* 0x000000780000780c */ /* 0x040fe40000764270 */
[C---:B------:R-:W-:Y:S01]  /*104b0*/  ISETP.GT.AND P0, PT, R0.reuse, 0x79, P0 ;  /* 0x000000790000780c */ /* 0x040fe20000704270 */
[----:B------:R-:W-:Y:S01]  /*104c0*/  @P4 STG.E.U16 desc[UR14][R2.64+0xe2], R233 ;  /* 0x0000e2e902004986 */ /* 0x000fe2000c10150e */
[C---:B------:R-:W-:Y:S02]  /*104d0*/  ISETP.GT.AND P4, PT, R0.reuse, 0x78, P1 ;  /* 0x000000780000780c */ /* 0x040fe40000f84270 */
[----:B------:R-:W-:Y:S01]  /*104e0*/  ISETP.GT.AND P1, PT, R0, 0x79, P1 ;  /* 0x000000790000780c */ /* 0x000fe20000f24270 */
[----:B------:R-:W-:Y:S01]  /*104f0*/  @P5 STG.E.U16 desc[UR14][R4.64+0xe0], R234 ;  /* 0x0000e0ea04005986 */ /* 0x000fe2000c10150e */
[----:B------:R-:W-:-:S03]  /*10500*/  USHF.L.U32 UR10, UR6, 0x1, URZ ;  /* 0x00000001060a7899 */ /* 0x000fc6000800063f */
[----:B------:R-:W-:Y:S04]  /*10510*/  @P2 STG.E.U16 desc[UR14][R4.64+0xe2], R235 ;  /* 0x0000e2eb04002986 */ /* 0x000fe8000c10150e */
[----:B------:R-:W-:Y:S04]  /*10520*/  @P3 STG.E.U16 desc[UR14][R2.64+0xf0], R236 ;  /* 0x0000f0ec02003986 */ /* 0x000fe8000c10150e */
[----:B------:R-:W-:Y:S01]  /*10530*/  @P0 STG.E.U16 desc[UR14][R2.64+0xf2], R237 ;  /* 0x0000f2ed02000986 */ /* 0x000fe2000c10150e */
[----:B------:R-:W-:-:S03]  /*10540*/  ISETP.GT.AND P0, PT, R14, 0x48, PT ;  /* 0x000000480e00780c */ /* 0x000fc60003f04270 */
[----:B------:R-:W-:Y:S01]  /*10550*/  @P4 STG.E.U16 desc[UR14][R4.64+0xf0], R238 ;  /* 0x0000f0ee04004986 */ /* 0x000fe2000c10150e */
[----:B------:R-:W-:-:S03]  /*10560*/  USHF.L.U64.HI UR6, UR6, 0x1, UR7 ;  /* 0x0000000106067899 */ /* 0x000fc60008010207 */
[----:B------:R1:W-:Y:S01]  /*10570*/  @P1 STG.E.U16 desc[UR14][R4.64+0xf2], R239 ;  /* 0x0000f2ef04001986 */ /* 0x0003e2000c10150e */
[----:B------:R-:W-:Y:S02]  /*10580*/  ISETP.GT.AND P1, PT, R14, 0x40, PT ;  /* 0x000000400e00780c */ /* 0x000fe40003f24270 */
[C---:B------:R-:W-:Y:S02]  /*10590*/  ISETP.GT.AND P3, PT, R0.reuse, RZ, P0 ;  /* 0x000000ff0000720c */ /* 0x040fe40000764270 */
[C---:B------:R-:W-:Y:S02]  /*105a0*/  ISETP.GT.AND P5, PT, R0.reuse, RZ, P1 ;  /* 0x000000ff0000720c */ /* 0x040fe40000fa4270 */
[----:B------:R-:W-:Y:S02]  /*105b0*/  ISETP.GT.AND P4, PT, R0, 0x1, P1 ;  /* 0x000000010000780c */ /* 0x000fe40000f84270 */
[----:B-1----:R-:W-:Y:S02]  /*105c0*/  IADD3 R4, P6, R2, UR10, RZ ;  /* 0x0000000a02047c10 */ /* 0x002fe4000ffde0ff */
[----:B------:R-:W-:-:S02]  /*105d0*/  ISETP.GT.AND P2, PT, R0, 0x1, P0 ;  /* 0x000000010000780c */ /* 0x000fc40000744270 */
[----:B------:R-:W-:Y:S02]  /*105e0*/  IADD3.X R5, R3, UR6, RZ, P6, !PT ;  /* 0x0000000603057c10 */ /* 0x000fe4000b7fe4ff */
[----:B------:R-:W-:Y:S02]  /*105f0*/  IADD3 R10, P6, R4, UR9, RZ ;  /* 0x00000009040a7c10 */ /* 0x000fe4000ffde0ff */
[----:B------:R-:W-:Y:S02]  /*10600*/  F2FP.F16.F32.PACK_AB R152, RZ, R152 ;  /* 0x00000098ff98723e */ /* 0x000fe400000000ff */
[----:B------:R-:W-:Y:S02]  /*10610*/  F2FP.F16.F32.PACK_AB R153, RZ, R153 ;  /* 0x00000099ff99723e */ /* 0x000fe400000000ff */
[----:B------:R-:W-:Y:S02]  /*10620*/  F2FP.F16.F32.PACK_AB R154, RZ, R154 ;  /* 0x0000009aff9a723e */ /* 0x000fe400000000ff */
[----:B------:R-:W-:Y:S01]  /*10630*/  IADD3.X R11, R5, UR8, RZ, P6, !PT ;  /* 0x00000008050b7c10 */ /* 0x000fe2000b7fe4ff */
[----:B------:R-:W-:Y:S01]  /*10640*/  FMUL R6, R156, UR13 ;  /* 0x0000000d9c067c20 */ /* 0x000fe20008400000 */
[----:B------:R-:W-:Y:S01]  /*10650*/  F2FP.F16.F32.PACK_AB R155, RZ, R155 ;  /* 0x0000009bff9b723e */ /* 0x000fe200000000ff */
[----:B------:R-:W-:Y:S01]  /*10660*/  @P5 STG.E.U16 desc[UR14][R4.64], R152 ;  /* 0x0000009804005986 */ /* 0x000fe2000c10150e */
[----:B------:R-:W-:-:S03]  /*10670*/  FMUL R7, R157, UR13 ;  /* 0x0000000d9d077c20 */ /* 0x000fc60008400000 */
[----:B------:R-:W-:Y:S01]  /*10680*/  @P4 STG.E.U16 desc[UR14][R4.64+0x2], R153 ;  /* 0x0000029904004986 */ /* 0x000fe2000c10150e */
[----:B------:R-:W-:-:S03]  /*10690*/  ISETP.GT.AND P4, PT, R0, 0x9, P1 ;  /* 0x000000090000780c */ /* 0x000fc60000f84270 */
[----:B------:R-:W-:Y:S01]  /*106a0*/  @P3 STG.E.U16 desc[UR14][R10.64], R154 ;  /* 0x0000009a0a003986 */ /* 0x000fe2000c10150e */
[C---:B------:R-:W-:Y:S01]  /*106b0*/  ISETP.GT.AND P3, PT, R0.reuse, 0x8, P1 ;  /* 0x000000080000780c */ /* 0x040fe20000f64270 */
[----:B------:R-:W-:Y:S01]  /*106c0*/  IMAD.U32 R9, RZ, RZ, UR9 ;  /* 0x00000009ff097e24 */ /* 0x000fe2000f8e00ff */
[----:B------:R-:W-:Y:S01]  /*106d0*/  F2FP.F16.F32.PACK_AB R6, RZ, R6 ;  /* 0x00000006ff06723e */ /* 0x000fe200000000ff */
[----:B------:R1:W-:Y:S01]  /*106e0*/  @P2 STG.E.U16 desc[UR14][R10.64+0x2], R155 ;  /* 0x0000029b0a002986 */ /* 0x0003e2000c10150e */
[----:B------:R-:W-:Y:S01]  /*106f0*/  ISETP.GT.AND P2, PT, R0, 0x8, P0 ;  /* 0x000000080000780c */ /* 0x000fe20000744270 */
[----:B------:R-:W-:Y:S01]  /*10700*/  FMUL R8, R158, UR13 ;  /* 0x0000000d9e087c20 */ /* 0x000fe20008400000 */
[----:B------:R-:W-:-:S04]  /*10710*/  F2FP.F16.F32.PACK_AB R7, RZ, R7 ;  /* 0x00000007ff07723e */ /* 0x000fc800000000ff */
[----:B------:R-:W-:Y:S02]  /*10720*/  F2FP.F16.F32.PACK_AB R8, RZ, R8 ;  /* 0x00000008ff08723e */ /* 0x000fe400000000ff */
[----:B-1----:R-:W-:Y:S01]  /*10730*/  PRMT R10, R6, 0x7610, R10 ;  /* 0x00007610060a7816 */ /* 0x002fe2000000000a */
[----:B------:R-:W-:Y:S01]  /*10740*/  IMAD.U32 R11, RZ, RZ, UR8 ;  /* 0x00000008ff0b7e24 */ /* 0x000fe2000f8e00ff */
[----:B------:R-:W-:Y:S02]  /*10750*/  IADD3 R6, P5, P6, R9, UR10, R2 ;  /* 0x0000000a09067c10 */ /* 0x000fe4000febe002 */
[----:B------:R-:W-:Y:S02]  /*10760*/  PRMT R9, R7, 0x7610, R9 ;  /* 0x0000761007097816 */ /* 0x000fe40000000009 */
[----:B------:R-:W-:Y:S01]  /*10770*/  IADD3.X R7, R11, UR6, R3, P5, P6 ;  /* 0x000000060b077c10 */ /* 0x000fe2000afec403 */
[----:B------:R-:W-:Y:S01]  /*10780*/  @P3 STG.E.U16 desc[UR14][R4.64+0x10], R10 ;  /* 0x0000100a04003986 */ /* 0x000fe2000c10150e */
[----:B------:R-:W-:-:S03]  /*10790*/  ISETP.GT.AND P3, PT, R0, 0x9, P0 ;  /* 0x000000090000780c */ /* 0x000fc60000764270 */
[----:B------:R-:W-:Y:S01]  /*107a0*/  @P4 STG.E.U16 desc[UR14][R4.64+0x12], R9 ;  /* 0x0000120904004986 */ /* 0x000fe2000c10150e */
[C---:B------:R-:W-:Y:S01]  /*107b0*/  ISETP.GT.AND P4, PT, R0.reuse, 0x10, P1 ;  /* 0x000000100000780c */ /* 0x040fe20000f84270 */
[----:B------:R-:W-:Y:S01]  /*107c0*/  FMUL R159, R159, UR13 ;  /* 0x0000000d9f9f7c20 */ /* 0x000fe20008400000 */
[C---:B------:R-:W-:Y:S01]  /*107d0*/  ISETP.GT.AND P5, PT, R0.reuse, 0x11, P1 ;  /* 0x000000110000780c */ /* 0x040fe20000fa4270 */
[----:B------:R-:W-:Y:S01]  /*107e0*/  @P2 STG.E.U16 desc[UR14][R6.64+0x10], R8 ;  /* 0x0000100806002986 */ /* 0x000fe2000c10150e */
[----:B------:R-:W-:Y:S01]  /*107f0*/  ISETP.GT.AND P2, PT, R0, 0x10, P0 ;  /* 0x000000100000780c */ /* 0x000fe20000744270 */
[----:B------:R-:W-:Y:S01]  /*10800*/  FMUL R160, R160, UR13 ;  /* 0x0000000da0a07c20 */ /* 0x000fe20008400000 */
[----:B------:R-:W-:Y:S01]  /*10810*/  FMUL R161, R161, UR13 ;  /* 0x0000000da1a17c20 */ /* 0x000fe20008400000 */
[----:B------:R-:W-:Y:S01]  /*10820*/  FMUL R162, R162, UR13 ;  /* 0x0000000da2a27c20 */ /* 0x000fe20008400000 */
[----:B------:R-:W-:Y:S02]  /*10830*/  F2FP.F16.F32.PACK_AB R159, RZ, R159 ;  /* 0x0000009fff9f723e */ /* 0x000fe400000000ff */
[----:B------:R-:W-:-:S02]  /*10840*/  F2FP.F16.F32.PACK_AB R160, RZ, R160 ;  /* 0x000000a0ffa0723e */ /* 0x000fc400000000ff */
[----:B------:R-:W-:Y:S02]  /*10850*/  F2FP.F16.F32.PACK_AB R161, RZ, R161 ;  /* 0x000000a1ffa1723e */ /* 0x000fe400000000ff */
[----:B------:R-:W-:Y:S01]  /*10860*/  F2FP.F16.F32.PACK_AB R162, RZ, R162 ;  /* 0x000000a2ffa2723e */ /* 0x000fe200000000ff */
[----:B------:R-:W-:Y:S01]  /*10870*/  @P3 STG.E.U16 desc[UR14][R6.64+0x12], R159 ;  /* 0x0000129f06003986 */ /* 0x000fe2000c10150e */
[----:B------:R-:W-:-:S03]  /*10880*/  ISETP.GT.AND P3, PT, R0, 0x11, P0 ;  /* 0x000000110000780c */ /* 0x000fc60000764270 */
[----:B------:R-:W-:Y:S01]  /*10890*/  @P4 STG.E.U16 desc[UR14][R4.64+0x20], R160 ;  /* 0x000020a004004986 */ /* 0x000fe2000c10150e */
[C---:B------:R-:W-:Y:S01]  /*108a0*/  ISETP.GT.AND P4, PT, R0.reuse, 0x18, P1 ;  /* 0x000000180000780c */ /* 0x040fe20000f84270 */
[----:B------:R-:W-:Y:S02]  /*108b0*/  FMUL R163, R163, UR13 ;  /* 0x0000000da3a37c20 */ /* 0x000fe40008400000 */
[----:B------:R-:W-:Y:S01]  /*108c0*/  @P5 STG.E.U16 desc[UR14][R4.64+0x22], R161 ;  /* 0x000022a104005986 */ /* 0x000fe2000c10150e */
[----:B------:R-:W-:Y:S01]  /*108d0*/  ISETP.GT.AND P5, PT, R0, 0x19, P1 ;  /* 0x000000190000780c */ /* 0x000fe20000fa4270 */
[----:B------:R-:W-:Y:S02]  /*108e0*/  FMUL R164, R164, UR13 ;  /* 0x0000000da4a47c20 */ /* 0x000fe40008400000 */
[----:B------:R-:W-:Y:S01]  /*108f0*/  @P2 STG.E.U16 desc[UR14][R6.64+0x20], R162 ;  /* 0x000020a206002986 */ /* 0x000fe2000c10150e */
[----:B------:R-:W-:Y:S01]  /*10900*/  ISETP.GT.AND P2, PT, R0, 0x18, P0 ;  /* 0x000000180000780c */ /* 0x000fe20000744270 */
[----:B------:R-:W-:Y:S01]  /*10910*/  FMUL R165, R165, UR13 ;  /* 0x0000000da5a57c20 */ /* 0x000fe20008400000 */
[----:B------:R-:W-:Y:S01]  /*10920*/  FMUL R166, R166, UR13 ;  /* 0x0000000da6a67c20 */ /* 0x000fe20008400000 */
[----:B------:R-:W-:-:S02]  /*10930*/  F2FP.F16.F32.PACK_AB R163, RZ, R163 ;  /* 0x000000a3ffa3723e */ /* 0x000fc400000000ff */
[----:B------:R-:W-:Y:S02]  /*10940*/  F2FP.F16.F32.PACK_AB R164, RZ, R164 ;  /* 0x000000a4ffa4723e */ /* 0x000fe400000000ff */
        /* <DEDUP_REMOVED lines=181> */
[C---:B------:R-:W-:Y:S02]  /*114a0*/  ISETP.GT.AND P4, PT, R0.reuse, 0x71, P0 ;  /* 0x000000710000780c */ /* 0x040fe40000784270 */
[----:B------:R-:W-:Y:S01]  /*114b0*/  ISETP.GT.AND P1, PT, R0, 0x79, P1 ;  /* 0x000000790000780c */ /* 0x000fe20000f24270 */
[----:B------:R-:W-:Y:S01]  /*114c0*/  @P5 STG.E.U16 desc[UR14][R4.64+0xe2], R209 ;  /* 0x0000e2d104005986 */ /* 0x000fe2000c10150e */
[----:B------:R-:W-:-:S03]  /*114d0*/  FMUL R211, R211, UR13 ;  /* 0x0000000dd3d37c20 */ /* 0x000fc60008400000 */
[----:B------:R-:W-:Y:S01]  /*114e0*/  @P2 STG.E.U16 desc[UR14][R6.64+0xe0], R210 ;  /* 0x0000e0d206002986 */ /* 0x000fe2000c10150e */
[----:B------:R-:W-:Y:S01]  /*114f0*/  ISETP.GT.AND P2, PT, R0, 0x78, P0 ;  /* 0x000000780000780c */ /* 0x000fe20000744270 */
[----:B------:R-:W-:Y:S01]  /*11500*/  FMUL R212, R212, UR13 ;  /* 0x0000000dd4d47c20 */ /* 0x000fe20008400000 */
[----:B------:R-:W-:Y:S01]  /*11510*/  FMUL R213, R213, UR13 ;  /* 0x0000000dd5d57c20 */ /* 0x000fe20008400000 */
[----:B------:R-:W-:Y:S02]  /*11520*/  F2FP.F16.F32.PACK_AB R211, RZ, R211 ;  /* 0x000000d3ffd3723e */ /* 0x000fe400000000ff */
[----:B------:R-:W-:Y:S01]  /*11530*/  ISETP.GT.AND P0, PT, R0, 0x79, P0 ;  /* 0x000000790000780c */ /* 0x000fe20000704270 */
[----:B------:R-:W-:Y:S01]  /*11540*/  FMUL R214, R214, UR13 ;  /* 0x0000000dd6d67c20 */ /* 0x000fe20008400000 */
[----:B------:R-:W-:Y:S02]  /*11550*/  F2FP.F16.F32.PACK_AB R212, RZ, R212 ;  /* 0x000000d4ffd4723e */ /* 0x000fe400000000ff */
[----:B------:R-:W-:Y:S01]  /*11560*/  F2FP.F16.F32.PACK_AB R213, RZ, R213 ;  /* 0x000000d5ffd5723e */ /* 0x000fe200000000ff */
[----:B------:R-:W-:Y:S01]  /*11570*/  @P4 STG.E.U16 desc[UR14][R6.64+0xe2], R211 ;  /* 0x0000e2d306004986 */ /* 0x000fe2000c10150e */
[----:B------:R-:W-:Y:S01]  /*11580*/  F2FP.F16.F32.PACK_AB R214, RZ, R214 ;  /* 0x000000d6ffd6723e */ /* 0x000fe200000000ff */
[----:B------:R-:W-:-:S02]  /*11590*/  USHF.L.U32 UR7, UR18, 0x8, URZ ;  /* 0x0000000812077899 */ /* 0x000fc4000800063f */
[----:B------:R-:W-:Y:S04]  /*115a0*/  @P3 STG.E.U16 desc[UR14][R4.64+0xf0], R212 ;  /* 0x0000f0d404003986 */ /* 0x000fe8000c10150e */
[----:B------:R1:W-:Y:S01]  /*115b0*/  @P1 STG.E.U16 desc[UR14][R4.64+0xf2], R213 ;  /* 0x0000f2d504001986 */ /* 0x0003e2000c10150e */
[----:B------:R-:W-:Y:S01]  /*115c0*/  FMUL R215, R215, UR13 ;  /* 0x0000000dd7d77c20 */ /* 0x000fe20008400000 */
[----:B------:R-:W-:Y:S01]  /*115d0*/  USHF.L.U64.HI UR6, UR18, 0x8, UR19 ;  /* 0x0000000812067899 */ /* 0x000fe20008010213 */
[----:B-1----:R-:W-:Y:S02]  /*115e0*/  @P2 IMAD.MOV.U32 R4, RZ, RZ, R6 ;  /* 0x000000ffff042224 */ /* 0x002fe400078e0006 */
[----:B------:R-:W-:Y:S01]  /*115f0*/  @P2 IMAD.MOV.U32 R5, RZ, RZ, R7 ;  /* 0x000000ffff052224 */ /* 0x000fe200078e0007 */
[----:B------:R-:W-:-:S04]  /*11600*/  F2FP.F16.F32.PACK_AB R215, RZ, R215 ;  /* 0x000000d7ffd7723e */ /* 0x000fc800000000ff */
[----:B------:R1:W-:Y:S01]  /*11610*/  @P2 STG.E.U16 desc[UR14][R4.64+0xf0], R214 ;  /* 0x0000f0d604002986 */ /* 0x0003e2000c10150e */
[C---:B------:R-:W-:Y:S01]  /*11620*/  ISETP.GT.AND P3, PT, R14.reuse, 0x80, PT ;  /* 0x000000800e00780c */ /* 0x040fe20003f64270 */
[----:B------:R-:W-:Y:S01]  /*11630*/  IMAD.U32 R9, RZ, RZ, UR6 ;  /* 0x00000006ff097e24 */ /* 0x000fe2000f8e00ff */
[----:B------:R-:W-:Y:S01]  /*11640*/  ISETP.GT.AND P1, PT, R14, 0x88, PT ;  /* 0x000000880e00780c */ /* 0x000fe20003f24270 */
[----:B-1----:R-:W-:Y:S01]  /*11650*/  @P0 IMAD.MOV.U32 R5, RZ, RZ, R7 ;  /* 0x000000ffff050224 */ /* 0x002fe200078e0007 */
[----:B------:R-:W-:Y:S01]  /*11660*/  MOV R7, UR7 ;  /* 0x0000000700077c02 */ /* 0x000fe20008000f00 */
[----:B------:R-:W-:-:S03]  /*11670*/  @P0 IMAD.MOV.U32 R4, RZ, RZ, R6 ;  /* 0x000000ffff040224 */ /* 0x000fc600078e0006 */
[----:B------:R-:W-:Y:S02]  /*11680*/  IADD3 R6, P5, P6, R2, UR9, R7 ;  /* 0x0000000902067c10 */ /* 0x000fe4000febe007 */
[----:B------:R1:W-:Y:S01]  /*11690*/  @P0 STG.E.U16 desc[UR14][R4.64+0xf2], R215 ;  /* 0x0000f2d704000986 */ /* 0x0003e2000c10150e */
[C---:B------:R-:W-:Y:S02]  /*116a0*/  ISETP.GT.AND P0, PT, R0.reuse, RZ, P3 ;  /* 0x000000ff0000720c */ /* 0x040fe40001f04270 */
[----:B------:R-:W-:Y:S02]  /*116b0*/  ISETP.GT.AND P2, PT, R0, 0x1, P3 ;  /* 0x000000010000780c */ /* 0x000fe40001f44270 */
[----:B------:R-:W-:Y:S01]  /*116c0*/  IADD3.X R7, R3, UR8, R9, P5, P6 ;  /* 0x0000000803077c10 */ /* 0x000fe2000afec409 */
[----:B------:R-:W-:Y:S01]  /*116d0*/  FMUL R88, R88, UR13 ;  /* 0x0000000d58587c20 */ /* 0x000fe20008400000 */
[----:B------:R-:W-:Y:S01]  /*116e0*/  ISETP.GT.AND P5, PT, R0, RZ, P1 ;  /* 0x000000ff0000720c */ /* 0x000fe20000fa4270 */
[----:B------:R-:W-:Y:S01]  /*116f0*/  FMUL R89, R89, UR13 ;  /* 0x0000000d59597c20 */ /* 0x000fe20008400000 */
[----:B-1----:R-:W-:Y:S01]  /*11700*/  IADD3 R4, P4, R2, UR7, RZ ;  /* 0x0000000702047c10 */ /* 0x002fe2000ff9e0ff */
[----:B------:R-:W-:-:S03]  /*11710*/  FMUL R90, R90, UR13 ;  /* 0x0000000d5a5a7c20 */ /* 0x000fc60008400000 */
[----:B------:R-:W-:Y:S02]  /*11720*/  IADD3.X R5, R3, UR6, RZ, P4, !PT ;  /* 0x0000000603057c10 */ /* 0x000fe4000a7fe4ff */
[----:B------:R-:W-:Y:S02]  /*11730*/  IADD3 R8, P4, R4, UR9, RZ ;  /* 0x0000000904087c10 */ /* 0x000fe4000ff9e0ff */
[----:B------:R-:W-:Y:S02]  /*11740*/  F2FP.F16.F32.PACK_AB R88, RZ, R88 ;  /* 0x00000058ff58723e */ /* 0x000fe400000000ff */
[----:B------:R-:W-:Y:S02]  /*11750*/  F2FP.F16.F32.PACK_AB R89, RZ, R89 ;  /* 0x00000059ff59723e */ /* 0x000fe400000000ff */
[----:B------:R-:W-:Y:S02]  /*11760*/  F2FP.F16.F32.PACK_AB R90, RZ, R90 ;  /* 0x0000005aff5a723e */ /* 0x000fe400000000ff */
[----:B------:R-:W-:Y:S01]  /*11770*/  IADD3.X R9, R5, UR8, RZ, P4, !PT ;  /* 0x0000000805097c10 */ /* 0x000fe2000a7fe4ff */
[----:B------:R-:W-:Y:S01]  /*11780*/  @P0 STG.E.U16 desc[UR14][R4.64], R88 ;  /* 0x0000005804000986 */ /* 0x000fe2000c10150e */
[----:B------:R-:W-:-:S02]  /*11790*/  ISETP.GT.AND P0, PT, R0, 0x1, P1 ;  /* 0x000000010000780c */ /* 0x000fc40000f04270 */
[C---:B------:R-:W-:Y:S01]  /*117a0*/  ISETP.GT.AND P4, PT, R0.reuse, 0x9, P3 ;  /* 0x000000090000780c */ /* 0x040fe20001f84270 */
[----:B------:R-:W-:Y:S01]  /*117b0*/  @P2 STG.E.U16 desc[UR14][R4.64+0x2], R89 ;  /* 0x0000025904002986 */ /* 0x000fe2000c10150e */
[C---:B------:R-:W-:Y:S01]  /*117c0*/  ISETP.GT.AND P2, PT, R0.reuse, 0x8, P3 ;  /* 0x000000080000780c */ /* 0x040fe20001f44270 */
[----:B------:R-:W-:Y:S02]  /*117d0*/  FMUL R91, R91, UR13 ;  /* 0x0000000d5b5b7c20 */ /* 0x000fe40008400000 */
[----:B------:R-:W-:Y:S01]  /*117e0*/  @P5 STG.E.U16 desc[UR14][R8.64], R90 ;  /* 0x0000005a08005986 */ /* 0x000fe2000c10150e */
[----:B------:R-:W-:Y:S01]  /*117f0*/  ISETP.GT.AND P5, PT, R0, 0x8, P1 ;  /* 0x000000080000780c */ /* 0x000fe20000fa4270 */
[----:B------:R-:W-:Y:S01]  /*11800*/  FMUL R92, R92, UR13 ;  /* 0x0000000d5c5c7c20 */ /* 0x000fe20008400000 */
[----:B------:R-:W-:Y:S01]  /*11810*/  FMUL R93, R93, UR13 ;  /* 0x0000000d5d5d7c20 */ /* 0x000fe20008400000 */
[----:B------:R-:W-:Y:S01]  /*11820*/  FMUL R94, R94, UR13 ;  /* 0x0000000d5e5e7c20 */ /* 0x000fe20008400000 */
[----:B------:R-:W-:-:S02]  /*11830*/  F2FP.F16.F32.PACK_AB R91, RZ, R91 ;  /* 0x0000005bff5b723e */ /* 0x000fc400000000ff */
[----:B------:R-:W-:Y:S02]  /*11840*/  F2FP.F16.F32.PACK_AB R92, RZ, R92 ;  /* 0x0000005cff5c723e */ /* 0x000fe400000000ff */
[----:B------:R-:W-:Y:S02]  /*11850*/  F2FP.F16.F32.PACK_AB R93, RZ, R93 ;  /* 0x0000005dff5d723e */ /* 0x000fe400000000ff */
[----:B------:R-:W-:Y:S01]  /*11860*/  F2FP.F16.F32.PACK_AB R94, RZ, R94 ;  /* 0x0000005eff5e723e */ /* 0x000fe200000000ff */
[----:B------:R1:W-:Y:S01]  /*11870*/  @P0 STG.E.U16 desc[UR14][R8.64+0x2], R91 ;  /* 0x0000025b08000986 */ /* 0x0003e2000c10150e */
[----:B------:R-:W-:-:S03]  /*11880*/  ISETP.GT.AND P0, PT, R0, 0x9, P1 ;  /* 0x000000090000780c */ /* 0x000fc60000f04270 */
[----:B------:R-:W-:Y:S01]  /*11890*/  @P2 STG.E.U16 desc[UR14][R4.64+0x10], R92 ;  /* 0x0000105c04002986 */ /* 0x000fe2000c10150e */
[----:B------:R-:W-:-:S03]  /*118a0*/  ISETP.GT.AND P2, PT, R0, 0x10, P3 ;  /* 0x000000100000780c */ /* 0x000fc60001f44270 */
        /* <DEDUP_REMOVED lines=140> */
[----:B------:R-:W-:Y:S04]  /*12170*/  @P0 STG.E.U16 desc[UR14][R6.64+0x92], R127 ;  /* 0x0000927f06000986 */ /* 0x000fe8000c10150e */
[----:B------:R-:W-:Y:S01]  /*12180*/  @P2 STG.E.U16 desc[UR14][R4.64+0xa0], R128 ;  /* 0x0000a08004002986 */ /* 0x000fe2000c10150e */
[----:B------:R-:W-:-:S03]  /*12190*/  ISETP.GT.AND P2, PT, R0, 0x51, P1 ;  /* 0x000000510000780c */ /* 0x000fc60000f44270 */
[----:B------:R-:W-:Y:S01]  /*121a0*/  @P4 STG.E.U16 desc[UR14][R4.64+0xa2], R129 ;  /* 0x0000a28104004986 */ /* 0x000fe2000c10150e */
[----:B------:R-:W-:-:S03]  /*121b0*/  FMUL R131, R131, UR13 ;  /* 0x0000000d83837c20 */ /* 0x000fc60008400000 */
[----:B------:R-:W-:Y:S01]  /*121c0*/  @P5 STG.E.U16 desc[UR14][R6.64+0xa0], R130 ;  /* 0x0000a08206005986 */ /* 0x000fe2000c10150e */
[----:B------:R-:W-:Y:S01]  /*121d0*/  ISETP.GT.AND P5, PT, R0, 0x59, P3 ;  /* 0x000000590000780c */ /* 0x000fe20001fa4270 */
[----:B------:R-:W-:Y:S01]  /*121e0*/  FMUL R133, R133, UR13 ;  /* 0x0000000d85857c20 */ /* 0x000fe20008400000 */
[----:B------:R-:W-:-:S04]  /*121f0*/  F2FP.F16.F32.PACK_AB R131, RZ, R131 ;  /* 0x00000083ff83723e */ /* 0x000fc800000000ff */
[----:B------:R-:W-:Y:S01]  /*12200*/  F2FP.F16.F32.PACK_AB R133, RZ, R133 ;  /* 0x00000085ff85723e */ /* 0x000fe200000000ff */
[----:B------:R-:W-:Y:S01]  /*12210*/  @P2 STG.E.U16 desc[UR14][R6.64+0xa2], R131 ;  /* 0x0000a28306002986 */ /* 0x000fe2000c10150e */
[C---:B------:R-:W-:Y:S02]  /*12220*/  ISETP.GT.AND P4, PT, R0.reuse, 0x58, P3 ;  /* 0x000000580000780c */ /* 0x040fe40001f84270 */
[----:B------:R-:W-:Y:S01]  /*12230*/  ISETP.GT.AND P0, PT, R0, 0x58, P1 ;  /* 0x000000580000780c */ /* 0x000fe20000f04270 */
[----:B------:R-:W-:Y:S01]  /*12240*/  FMUL R132, R132, UR13 ;  /* 0x0000000d84847c20 */ /* 0x000fe20008400000 */
[C---:B------:R-:W-:Y:S01]  /*12250*/  ISETP.GT.AND P2, PT, R0.reuse, 0x59, P1 ;  /* 0x000000590000780c */ /* 0x040fe20000f44270 */
[----:B------:R-:W-:Y:S01]  /*12260*/  @P5 STG.E.U16 desc[UR14][R4.64+0xb2], R133 ;  /* 0x0000b28504005986 */ /* 0x000fe2000c10150e */
[----:B------:R-:W-:Y:S01]  /*12270*/  ISETP.GT.AND P5, PT, R0, 0x60, P3 ;  /* 0x000000600000780c */ /* 0x000fe20001fa4270 */
[----:B------:R-:W-:Y:S01]  /*12280*/  FMUL R134, R134, UR13 ;  /* 0x0000000d86867c20 */ /* 0x000fe20008400000 */
        /* <DEDUP_REMOVED lines=8> */
[----:B------:R-:W-:Y:S01]  /*12310*/  @P4 STG.E.U16 desc[UR14][R4.64+0xb0], R132 ;  /* 0x0000b08404004986 */ /* 0x000fe2000c10150e */
[----:B------:R-:W-:-:S03]  /*12320*/  F2FP.F16.F32.PACK_AB R137, RZ, R137 ;  /* 0x00000089ff89723e */ /* 0x000fc600000000ff */
[----:B------:R-:W-:Y:S01]  /*12330*/  @P0 STG.E.U16 desc[UR14][R6.64+0xb0], R134 ;  /* 0x0000b08606000986 */ /* 0x000fe2000c10150e */
[----:B------:R-:W-:-:S03]  /*12340*/  ISETP.GT.AND P4, PT, R0, 0x60, P1 ;  /* 0x000000600000780c */ /* 0x000fc60000f84270 */
[----:B------:R-:W-:Y:S01]  /*12350*/  @P2 STG.E.U16 desc[UR14][R6.64+0xb2], R135 ;  /* 0x0000b28706002986 */ /* 0x000fe2000c10150e */
[----:B------:R-:W-:-:S03]  /*12360*/  FMUL R138, R138, UR13 ;  /* 0x0000000d8a8a7c20 */ /* 0x000fc60008400000 */
[----:B------:R-:W-:Y:S01]  /*12370*/  @P5 STG.E.U16 desc[UR14][R4.64+0xc0], R136 ;  /* 0x0000c08804005986 */ /* 0x000fe2000c10150e */
[----:B------:R-:W-:-:S03]  /*12380*/  ISETP.GT.AND P5, PT, R0, 0x61, P1 ;  /* 0x000000610000780c */ /* 0x000fc60000fa4270 */
[----:B------:R-:W-:Y:S01]  /*12390*/  @P6 STG.E.U16 desc[UR14][R4.64+0xc2], R137 ;  /* 0x0000c28904006986 */ /* 0x000fe2000c10150e */
[----:B------:R-:W-:Y:S01]  /*123a0*/  ISETP.GT.AND P6, PT, R0, 0x68, P3 ;  /* 0x000000680000780c */ /* 0x000fe20001fc4270 */
[----:B------:R-:W-:Y:S01]  /*123b0*/  FMUL R139, R139, UR13 ;  /* 0x0000000d8b8b7c20 */ /* 0x000fe20008400000 */
[----:B------:R-:W-:Y:S01]  /*123c0*/  FMUL R140, R140, UR13 ;  /* 0x0000000d8c8c7c20 */ /* 0x000fe20008400000 */
[----:B------:R-:W-:-:S03]  /*123d0*/  F2FP.F16.F32.PACK_AB R138, RZ, R138 ;  /* 0x0000008aff8a723e */ /* 0x000fc600000000ff */
        /* <DEDUP_REMOVED lines=11> */
[----:B------:R-:W-:-:S03]  /*12490*/  F2FP.F16.F32.PACK_AB R141, RZ, R141 ;  /* 0x0000008dff8d723e */ /* 0x000fc600000000ff */
[----:B------:R-:W-:Y:S02]  /*124a0*/  F2FP.F16.F32.PACK_AB R142, RZ, R142 ;  /* 0x0000008eff8e723e */ /* 0x000fe400000000ff */
[----:B------:R-:W-:Y:S01]  /*124b0*/  F2FP.F16.F32.PACK_AB R143, RZ, R143 ;  /* 0x0000008fff8f723e */ /* 0x000fe200000000ff */
[----:B------:R-:W-:Y:S04]  /*124c0*/  @P4 STG.E.U16 desc[UR14][R4.64+0xd2], R141 ;  /* 0x0000d28d04004986 */ /* 0x000fe8000c10150e */
[----:B------:R-:W-:Y:S01]  /*124d0*/  @P5 STG.E.U16 desc[UR14][R6.64+0xd0], R142 ;  /* 0x0000d08e06005986 */ /* 0x000fe2000c10150e */
[----:B------:R-:W-:-:S03]  /*124e0*/  ISETP.GT.AND P5, PT, R0, 0x70, P3 ;  /* 0x000000700000780c */ /* 0x000fc60001fa4270 */
[----:B------:R-:W-:Y:S01]  /*124f0*/  @P6 STG.E.U16 desc[UR14][R6.64+0xd2], R143 ;  /* 0x0000d28f06006986 */ /* 0x000fe2000c10150e */
[----:B------:R-:W-:Y:S01]  /*12500*/  ISETP.GT.AND P6, PT, R0, 0x71, P3 ;  /* 0x000000710000780c */ /* 0x000fe20001fc4270 */
[----:B------:R-:W-:Y:S01]  /*12510*/  FMUL R144, R144, UR13 ;  /* 0x0000000d90907c20 */ /* 0x000fe20008400000 */
[----:B------:R-:W-:Y:S01]  /*12520*/  FMUL R145, R145, UR13 ;  /* 0x0000000d91917c20 */ /* 0x000fe20008400000 */
[----:B------:R-:W-:-:S03]  /*12530*/  ISETP.GT.AND P4, PT, R0, 0x70, P1 ;  /* 0x000000700000780c */ /* 0x000fc60000f84270 */
[----:B------:R-:W-:Y:S02]  /*12540*/  F2FP.F16.F32.PACK_AB R144, RZ, R144 ;  /* 0x00000090ff90723e */ /* 0x000fe400000000ff */
[----:B------:R-:W-:Y:S01]  /*12550*/  F2FP.F16.F32.PACK_AB R145, RZ, R145 ;  /* 0x00000091ff91723e */ /* 0x000fe200000000ff */
[----:B------:R-:W-:Y:S02]  /*12560*/  FMUL R146, R146, UR13 ;  /* 0x0000000d92927c20 */ /* 0x000fe40008400000 */
[----:B------:R-:W-:Y:S01]  /*12570*/  @P5 STG.E.U16 desc[UR14][R4.64+0xe0], R144 ;  /* 0x0000e09004005986 */ /* 0x000fe2000c10150e */
[----:B------:R-:W-:-:S03]  /*12580*/  ISETP.GT.AND P5, PT, R0, 0x71, P1 ;  /* 0x000000710000780c */ /* 0x000fc60000fa4270 */
[----:B------:R-:W-:Y:S01]  /*12590*/  @P6 STG.E.U16 desc[UR14][R4.64+0xe2], R145 ;  /* 0x0000e29104006986 */ /* 0x000fe2000c10150e */
[C---:B------:R-:W-:Y:S02]  /*125a0*/  ISETP.GT.AND P6, PT, R0.reuse, 0x78, P3 ;  /* 0x000000780000780c */ /* 0x040fe40001fc4270 */
[----:B------:R-:W-:Y:S01]  /*125b0*/  ISETP.GT.AND P3, PT, R0, 0x79, P3 ;  /* 0x000000790000780c */ /* 0x000fe20001f64270 */
[----:B------:R-:W-:Y:S01]  /*125c0*/  FMUL R147, R147, UR13 ;  /* 0x0000000d93937c20 */ /* 0x000fe20008400000 */
[----:B------:R-:W-:Y:S01]  /*125d0*/  F2FP.F16.F32.PACK_AB R146, RZ, R146 ;  /* 0x00000092ff92723e */ /* 0x000fe200000000ff */
[----:B------:R-:W-:Y:S01]  /*125e0*/  FMUL R149, R149, UR13 ;  /* 0x0000000d95957c20 */ /* 0x000fe20008400000 */
[----:B------:R-:W-:Y:S02]  /*125f0*/  FMUL R148, R148, UR13 ;  /* 0x0000000d94947c20 */ /* 0x000fe40008400000 */
[----:B------:R-:W-:Y:S01]  /*12600*/  F2FP.F16.F32.PACK_AB R147, RZ, R147 ;  /* 0x00000093ff93723e */ /* 0x000fe200000000ff */
[----:B------:R-:W-:Y:S01]  /*12610*/  @P4 STG.E.U16 desc[UR14][R6.64+0xe0], R146 ;  /* 0x0000e09206004986 */ /* 0x000fe2000c10150e */
[----:B------:R-:W-:-:S02]  /*12620*/  ISETP.GT.AND P4, PT, R0, 0x78, P1 ;  /* 0x000000780000780c */ /* 0x000fc40000f84270 */
[----:B------:R-:W-:Y:S02]  /*12630*/  F2FP.F16.F32.PACK_AB R149, RZ, R149 ;  /* 0x00000095ff95723e */ /* 0x000fe400000000ff */
[----:B------:R-:W-:Y:S01]  /*12640*/  ISETP.GT.AND P2, PT, R14, 0xc0, PT ;  /* 0x000000c00e00780c */ /* 0x000fe20003f44270 */
[----:B------:R-:W-:Y:S01]  /*12650*/  @P5 STG.E.U16 desc[UR14][R6.64+0xe2], R147 ;  /* 0x0000e29306005986 */ /* 0x000fe2000c10150e */
[C---:B------:R-:W-:Y:S01]  /*12660*/  ISETP.GT.AND P1, PT, R0.reuse, 0x79, P1 ;  /* 0x000000790000780c */ /* 0x040fe20000f24270 */
[----:B-1----:R-:W-:Y:S01]  /*12670*/  IMAD.U32 R9, RZ, RZ, UR18 ;  /* 0x00000012ff097e24 */ /* 0x002fe2000f8e00ff */
[----:B------:R-:W-:Y:S01]  /*12680*/  F2FP.F16.F32.PACK_AB R148, RZ, R148 ;  /* 0x00000094ff94723e */ /* 0x000fe200000000ff */
[----:B------:R-:W-:Y:S01]  /*12690*/  @P3 STG.E.U16 desc[UR14][R4.64+0xf2], R149 ;  /* 0x0000f29504003986 */ /* 0x000fe2000c10150e */
[----:B------:R-:W-:Y:S01]  /*126a0*/  ISETP.GT.AND P3, PT, R0, RZ, P2 ;  /* 0x000000ff0000720c */ /* 0x000fe20001764270 */
[----:B------:R-:W-:Y:S01]  /*126b0*/  FMUL R150, R150, UR13 ;  /* 0x0000000d96967c20 */ /* 0x000fe20008400000 */
[----:B------:R-:W-:Y:S01]  /*126c0*/  FMUL R151, R151, UR13 ;  /* 0x0000000d97977c20 */ /* 0x000fe20008400000 */
[----:B------:R-:W-:Y:S01]  /*126d0*/  UIMAD UR6, UR19, 0x180, URZ ;  /* 0x00000180130678a4 */ /* 0x000fe2000f8e023f */
[----:B------:R-:W-:Y:S01]  /*126e0*/  FMUL R24, R24, UR13 ;  /* 0x0000000d18187c20 */ /* 0x000fe20008400000 */
[----:B------:R-:W-:Y:S01]  /*126f0*/  IMAD.WIDE.U32 R2, R9, 0x180, R2 ;  /* 0x0000018009027825 */ /* 0x000fe200078e0002 */
[----:B------:R1:W-:Y:S01]  /*12700*/  @P6 STG.E.U16 desc[UR14][R4.64+0xf0], R148 ;  /* 0x0000f09404006986 */ /* 0x0003e2000c10150e */
[----:B------:R-:W-:-:S02]  /*12710*/  F2FP.F16.F32.PACK_AB R150, RZ, R150 ;  /* 0x00000096ff96723e */ /* 0x000fc400000000ff */
[----:B------:R-:W-:Y:S01]  /*12720*/  F2FP.F16.F32.PACK_AB R151, RZ, R151 ;  /* 0x00000097ff97723e */ /* 0x000fe200000000ff */
[----:B------:R-:W-:Y:S01]  /*12730*/  VIADD R3, R3, UR6 ;  /* 0x0000000603037c36 */ /* 0x000fe20008000000 */
[----:B------:R-:W-:Y:S02]  /*12740*/  ISETP.GT.AND P5, PT, R0, 0x1, P2 ;  /* 0x000000010000780c */ /* 0x000fe400017a4270 */
[----:B------:R-:W-:Y:S01]  /*12750*/  F2FP.F16.F32.PACK_AB R24, RZ, R24 ;  /* 0x00000018ff18723e */ /* 0x000fe200000000ff */
[----:B------:R-:W-:Y:S01]  /*12760*/  FMUL R25, R25, UR13 ;  /* 0x0000000d19197c20 */ /* 0x000fe20008400000 */
[----:B-1----:R-:W-:Y:S02]  /*12770*/  @P4 IMAD.MOV.U32 R4, RZ, RZ, R6 ;  /* 0x000000ffff044224 */ /* 0x002fe400078e0006 */
[----:B------:R-:W-:Y:S01]  /*12780*/  @P4 IMAD.MOV.U32 R5, RZ, RZ, R7 ;  /* 0x000000ffff054224 */ /* 0x000fe200078e0007 */
[----:B------:R-:W-:-:S04]  /*12790*/  ISETP.GT.AND P0, PT, R14, 0xc8, PT ;  /* 0x000000c80e00780c */ /* 0x000fc80003f04270 */
[----:B------:R1:W-:Y:S01]  /*127a0*/  @P4 STG.E.U16 desc[UR14][R4.64+0xf0], R150 ;  /* 0x0000f09604004986 */ /* 0x0003e2000c10150e */
[----:B------:R-:W-:-:S03]  /*127b0*/  F2FP.F16.F32.PACK_AB R25, RZ, R25 ;  /* 0x00000019ff19723e */ /* 0x000fc600000000ff */
[----:B------:R2:W-:Y:S04]  /*127c0*/  @P1 STG.E.U16 desc[UR14][R6.64+0xf2], R151 ;  /* 0x0000f29706001986 */ /* 0x0005e8000c10150e */
[----:B------:R-:W-:Y:S01]  /*127d0*/  @P3 STG.E.U16 desc[UR14][R2.64], R24 ;  /* 0x0000001802003986 */ /* 0x000fe2000c10150e */
[----:B------:R-:W-:Y:S01]  /*127e0*/  ISETP.GT.AND P3, PT, R0, RZ, P0 ;  /* 0x000000ff0000720c */ /* 0x000fe20000764270 */
[----:B------:R-:W-:Y:S01]  /*127f0*/  FMUL R26, R26, UR13 ;  /* 0x0000000d1a1a7c20 */ /* 0x000fe20008400000 */
[----:B-1----:R-:W-:Y:S01]  /*12800*/  IADD3 R4, P1, R2, UR9, RZ ;  /* 0x0000000902047c10 */ /* 0x002fe2000ff3e0ff */
[----:B------:R-:W-:Y:S01]  /*12810*/  @P5 STG.E.U16 desc[UR14][R2.64+0x2], R25 ;  /* 0x0000021902005986 */ /* 0x000fe2000c10150e */
[C---:B------:R-:W-:Y:S02]  /*12820*/  ISETP.GT.AND P6, PT, R0.reuse, 0x1, P0 ;  /* 0x000000010000780c */ /* 0x040fe400007c4270 */
[----:B------:R-:W-:Y:S01]  /*12830*/  ISETP.GT.AND P5, PT, R0, 0x8, P2 ;  /* 0x000000080000780c */ /* 0x000fe200017a4270 */
[----:B------:R-:W-:Y:S01]  /*12840*/  FMUL R27, R27, UR13 ;  /* 0x0000000d1b1b7c20 */ /* 0x000fe20008400000 */
[----:B------:R-:W-:-:S02]  /*12850*/  F2FP.F16.F32.PACK_AB R26, RZ, R26 ;  /* 0x0000001aff1a723e */ /* 0x000fc400000000ff */
[----:B------:R-:W-:Y:S02]  /*12860*/  IADD3.X R5, R3, UR8, RZ, P1, !PT ;  /* 0x0000000803057c10 */ /* 0x000fe40008ffe4ff */
[----:B------:R-:W-:Y:S01]  /*12870*/  ISETP.GT.AND P4, PT, R0, 0x9, P2 ;  /* 0x000000090000780c */ /* 0x000fe20001784270 */
[----:B------:R-:W-:Y:S01]  /*12880*/  FMUL R28, R28, UR13 ;  /* 0x0000000d1c1c7c20 */ /* 0x000fe20008400000 */
[----:B------:R-:W-:Y:S01]  /*12890*/  FMUL R29, R29, UR13 ;  /* 0x0000000d1d1d7c20 */ /* 0x000fe20008400000 */
[----:B------:R-:W-:Y:S01]  /*128a0*/  @P3 STG.E.U16 desc[UR14][R4.64], R26 ;  /* 0x0000001a04003986 */ /* 0x000fe2000c10150e */
[----:B------:R-:W-:Y:S02]  /*128b0*/  F2FP.F16.F32.PACK_AB R27, RZ, R27 ;  /* 0x0000001bff1b723e */ /* 0x000fe400000000ff */
[----:B------:R-:W-:Y:S02]  /*128c0*/  ISETP.GT.AND P3, PT, R0, 0x8, P0 ;  /* 0x000000080000780c */ /* 0x000fe40000764270 */
[----:B------:R-:W-:Y:S01]  /*128d0*/  F2FP.F16.F32.PACK_AB R28, RZ, R28 ;  /* 0x0000001cff1c723e */ /* 0x000fe200000000ff */
[----:B------:R-:W-:Y:S01]  /*128e0*/  FMUL R30, R30, UR13 ;  /* 0x0000000d1e1e7c20 */ /* 0x000fe20008400000 */
[----:B------:R-:W-:Y:S01]  /*128f0*/  F2FP.F16.F32.PACK_AB R29, RZ, R29 ;  /* 0x0000001dff1d723e */ /* 0x000fe200000000ff */
[----:B------:R-:W-:Y:S01]  /*12900*/  @P6 STG.E.U16 desc[UR14][R4.64+0x2], R27 ;  /* 0x0000021b04006986 */ /* 0x000fe2000c10150e */
[----:B------:R-:W-:-:S03]  /*12910*/  ISETP.GT.AND P6, PT, R0, 0x9, P0 ;  /* 0x000000090000780c */ /* 0x000fc600007c4270 */
[----:B------:R-:W-:Y:S01]  /*12920*/  @P5 STG.E.U16 desc[UR14][R2.64+0x10], R28 ;  /* 0x0000101c02005986 */ /* 0x000fe2000c10150e */
[C---:B------:R-:W-:Y:S01]  /*12930*/  ISETP.GT.AND P5, PT, R0.reuse, 0x10, P2 ;  /* 0x000000100000780c */ /* 0x040fe200017a4270 */
[----:B------:R-:W-:Y:S01]  /*12940*/  FMUL R31, R31, UR13 ;  /* 0x0000000d1f1f7c20 */ /* 0x000fe20008400000 */
[----:B------:R-:W-:Y:S01]  /*12950*/  F2FP.F16.F32.PACK_AB R30, RZ, R30 ;  /* 0x0000001eff1e723e */ /* 0x000fe200000000ff */
[----:B------:R-:W-:Y:S01]  /*12960*/  @P4 STG.E.U16 desc[UR14][R2.64+0x12], R29 ;  /* 0x0000121d02004986 */ /* 0x000fe2000c10150e */
[----:B------:R-:W-:Y:S01]  /*12970*/  ISETP.GT.AND P4, PT, R0, 0x11, P2 ;  /* 0x000000110000780c */ /* 0x000fe20001784270 */
[----:B------:R-:W-:Y:S01]  /*12980*/  FMUL R32, R32, UR13 ;  /* 0x0000000d20207c20 */ /* 0x000fe20008400000 */
[----:B------:R-:W-:Y:S01]  /*12990*/  FMUL R33, R33, UR13 ;  /* 0x0000000d21217c20 */ /* 0x000fe20008400000 */
[----:B------:R-:W-:Y:S01]  /*129a0*/  @P3 STG.E.U16 desc[UR14][R4.64+0x10], R30 ;  /* 0x0000101e04003986 */ /* 0x000fe2000c10150e */
[----:B------:R-:W-:Y:S02]  /*129b0*/  F2FP.F16.F32.PACK_AB R31, RZ, R31 ;  /* 0x0000001fff1f723e */ /* 0x000fe400000000ff */
[----:B------:R-:W-:-:S02]  /*129c0*/  ISETP.GT.AND P3, PT, R0, 0x10, P0 ;  /* 0x000000100000780c */ /* 0x000fc40000764270 */
[----:B------:R-:W-:Y:S01]  /*129d0*/  F2FP.F16.F32.PACK_AB R32, RZ, R32 ;  /* 0x00000020ff20723e */ /* 0x000fe200000000ff */
[----:B------:R-:W-:Y:S01]  /*129e0*/  FMUL R34, R34, UR13 ;  /* 0x0000000d22227c20 */ /* 0x000fe20008400000 */
[----:B------:R-:W-:Y:S01]  /*129f0*/  F2FP.F16.F32.PACK_AB R33, RZ, R33 ;  /* 0x00000021ff21723e */ /* 0x000fe200000000ff */
[----:B------:R-:W-:Y:S01]  /*12a00*/  @P6 STG.E.U16 desc[UR14][R4.64+0x12], R31 ;  /* 0x0000121f04006986 */ /* 0x000fe2000c10150e */
[----:B------:R-:W-:-:S03]  /*12a10*/  ISETP.GT.AND P6, PT, R0, 0x11, P0 ;  /* 0x000000110000780c */ /* 0x000fc600007c4270 */
[----:B------:R-:W-:Y:S01]  /*12a20*/  @P5 STG.E.U16 desc[UR14][R2.64+0x20], R32 ;  /* 0x0000202002005986 */ /* 0x000fe2000c10150e */
[----:B------:R-:W-:-:S03]  /*12a30*/  F2FP.F16.F32.PACK_AB R34, RZ, R34 ;  /* 0x00000022ff22723e */ /* 0x000fc600000000ff */
[----:B------:R-:W-:Y:S01]  /*12a40*/  @P4 STG.E.U16 desc[UR14][R2.64+0x22], R33 ;  /* 0x0000222102004986 */ /* 0x000fe2000c10150e */
[C---:B------:R-:W-:Y:S01]  /*12a50*/  ISETP.GT.AND P4, PT, R0.reuse, 0x18, P2 ;  /* 0x000000180000780c */ /* 0x040fe20001784270 */
[----:B------:R-:W-:Y:S01]  /*12a60*/  FMUL R35, R35, UR13 ;  /* 0x0000000d23237c20 */ /* 0x000fe20008400000 */
[----:B------:R-:W-:Y:S01]  /*12a70*/  ISETP.GT.AND P5, PT, R0, 0x19, P2 ;  /* 0x000000190000780c */ /* 0x000fe200017a4270 */
[----:B------:R-:W-:Y:S01]  /*12a80*/  FMUL R36, R36, UR13 ;  /* 0x0000000d24247c20 */ /* 0x000fe20008400000 */
[----:B------:R-:W-:Y:S01]  /*12a90*/  FMUL R37, R37, UR13 ;  /* 0x0000000d25257c20 */ /* 0x000fe20008400000 */
[----:B------:R-:W-:Y:S01]  /*12aa0*/  @P3 STG.E.U16 desc[UR14][R4.64+0x20], R34 ;  /* 0x0000202204003986 */ /* 0x000fe2000c10150e */
[----:B------:R-:W-:Y:S02]  /*12ab0*/  ISETP.GT.AND P3, PT, R0, 0x18, P0 ;  /* 0x000000180000780c */ /* 0x000fe40000764270 */
[----:B------:R-:W-:Y:S01]  /*12ac0*/  F2FP.F16.F32.PACK_AB R35, RZ, R35 ;  /* 0x00000023ff23723e */ /* 0x000fe200000000ff */
[----:B------:R-:W-:Y:S01]  /*12ad0*/  FMUL R38, R38, UR13 ;  /* 0x0000000d26267c20 */ /* 0x000fe20008400000 */
[----:B------:R-:W-:-:S02]  /*12ae0*/  F2FP.F16.F32.PACK_AB R36, RZ, R36 ;  /* 0x00000024ff24723e */ /* 0x000fc400000000ff */
[----:B------:R-:W-:Y:S01]  /*12af0*/  F2FP.F16.F32.PACK_AB R37, RZ, R37 ;  /* 0x00000025ff25723e */ /* 0x000fe200000000ff */
[----:B------:R-:W-:Y:S01]  /*12b00*/  @P6 STG.E.U16 desc[UR14][R4.64+0x22], R35 ;  /* 0x0000222304006986 */ /* 0x000fe2000c10150e */
[----:B------:R-:W-:-:S03]  /*12b10*/  F2FP.F16.F32.PACK_AB R38, RZ, R38 ;  /* 0x00000026ff26723e */ /* 0x000fc600000000ff */
[----:B------:R-:W-:Y:S01]  /*12b20*/  @P4 STG.E.U16 desc[UR14][R2.64+0x30], R36 ;  /* 0x0000302402004986 */ /* 0x000fe2000c10150e */
[C---:B------:R-:W-:Y:S02]  /*12b30*/  ISETP.GT.AND P4, PT, R0.reuse, 0x19, P0 ;  /* 0x000000190000780c */ /* 0x040fe40000784270 */
[C---:B------:R-:W-:Y:S01]  /*12b40*/  ISETP.GT.AND P6, PT, R0.reuse, 0x20, P2 ;  /* 0x000000200000780c */ /* 0x040fe200017c4270 */
[----:B------:R-:W-:Y:S01]  /*12b50*/  @P5 STG.E.U16 desc[UR14][R2.64+0x32], R37 ;  /* 0x0000322502005986 */ /* 0x000fe2000c10150e */
[----:B------:R-:W-:Y:S01]  /*12b60*/  ISETP.GT.AND P5, PT, R0, 0x21, P2 ;  /* 0x000000210000780c */ /* 0x000fe200017a4270 */
[----:B------:R-:W-:Y:S01]  /*12b70*/  FMUL R39, R39, UR13 ;  /* 0x0000000d27277c20 */ /* 0x000fe20008400000 */
[----:B------:R-:W-:Y:S01]  /*12b80*/  FMUL R40, R40, UR13 ;  /* 0x0000000d28287c20 */ /* 0x000fe20008400000 */
[----:B------:R-:W-:Y:S01]  /*12b90*/  FMUL R41, R41, UR13 ;  /* 0x0000000d29297c20 */ /* 0x000fe20008400000 */
[----:B------:R-:W-:Y:S01]  /*12ba0*/  @P3 STG.E.U16 desc[UR14][R4.64+0x30], R38 ;  /* 0x0000302604003986 */ /* 0x000fe2000c10150e */
[----:B------:R-:W-:Y:S01]  /*12bb0*/  ISETP.GT.AND P3, PT, R0, 0x20, P0 ;  /* 0x000000200000780c */ /* 0x000fe20000764270 */
[----:B------:R-:W-:Y:S01]  /*12bc0*/  FMUL R42, R42, UR13 ;  /* 0x0000000d2a2a7c20 */ /* 0x000fe20008400000 */
[----:B------:R-:W-:-:S02]  /*12bd0*/  F2FP.F16.F32.PACK_AB R39, RZ, R39 ;  /* 0x00000027ff27723e */ /* 0x000fc400000000ff */
[----:B------:R-:W-:Y:S02]  /*12be0*/  F2FP.F16.F32.PACK_AB R40, RZ, R40 ;  /* 0x00000028ff28723e */ /* 0x000fe400000000ff */
[----:B------:R-:W-:Y:S01]  /*12bf0*/  F2FP.F16.F32.PACK_AB R41, RZ, R41 ;  /* 0x00000029ff29723e */ /* 0x000fe200000000ff */
[----:B------:R-:W-:Y:S01]  /*12c00*/  @P4 STG.E.U16 desc[UR14][R4.64+0x32], R39 ;  /* 0x0000322704004986 */ /* 0x000fe2000c10150e */
[----:B------:R-:W-:Y:S02]  /*12c10*/  F2FP.F16.F32.PACK_AB R42, RZ, R42 ;  /* 0x0000002aff2a723e */ /* 0x000fe400000000ff */
        /* <DEDUP_REMOVED lines=31> */
[----:B------:R-:W-:-:S03]  /*12e10*/  F2FP.F16.F32.PACK_AB R50, RZ, R50 ;  /* 0x00000032ff32723e */ /* 0x000fc600000000ff */
[----:B------:R-:W-:Y:S01]  /*12e20*/  @P6 STG.E.U16 desc[UR14][R2.64+0x60], R48 ;  /* 0x0000603002006986 */ /* 0x000fe2000c10150e */
[----:B--2---:R-:W-:-:S03]  /*12e30*/  IADD3.X R7, R3, UR8, RZ, P1, !PT ;  /* 0x0000000803077c10 */ /* 0x004fc60008ffe4ff */
[----:B------:R-:W-:Y:S01]  /*12e40*/  @P5 STG.E.U16 desc[UR14][R2.64+0x62], R49 ;  /* 0x0000623102005986 */ /* 0x000fe2000c10150e */
[C---:B------:R-:W-:Y:S02]  /*12e50*/  ISETP.GT.AND P5, PT, R0.reuse, 0x31, P0 ;  /* 0x000000310000780c */ /* 0x040fe400007a4270 */
[C---:B------:R-:W-:Y:S01]  /*12e60*/  ISETP.GT.AND P1, PT, R0.reuse, 0x38, P0 ;  /* 0x000000380000780c */ /* 0x040fe20000724270 */
[----:B------:R1:W-:Y:S01]  /*12e70*/  @P3 STG.E.U16 desc[UR14][R4.64+0x60], R50 ;  /* 0x0000603204003986 */ /* 0x0003e2000c10150e */
[C---:B------:R-:W-:Y:S02]  /*12e80*/  ISETP.GT.AND P3, PT, R0.reuse, 0x39, P0 ;  /* 0x000000390000780c */ /* 0x040fe40000764270 */
[C---:B------:R-:W-:Y:S01]  /*12e90*/  ISETP.GT.AND P6, PT, R0.reuse, 0x38, P2 ;  /* 0x000000380000780c */ /* 0x040fe200017c4270 */
[----:B------:R-:W-:Y:S01]  /*12ea0*/  FMUL R51, R51, UR13 ;  /* 0x0000000d33337c20 */ /* 0x000fe20008400000 */
[----:B------:R-:W-:Y:S01]  /*12eb0*/  ISETP.GT.AND P4, PT, R0, 0x39, P2 ;  /* 0x000000390000780c */ /* 0x000fe20001784270 */
[----:B------:R-:W-:Y:S01]  /*12ec0*/  FMUL R52, R52, UR13 ;  /* 0x0000000d34347c20 */ /* 0x000fe20008400000 */
[----:B------:R-:W-:Y:S01]  /*12ed0*/  FMUL R53, R53, UR13 ;  /* 0x0000000d35357c20 */ /* 0x000fe20008400000 */
[----:B------:R-:W-:Y:S01]  /*12ee0*/  FMUL R54, R54, UR13 ;  /* 0x0000000d36367c20 */ /* 0x000fe20008400000 */
[----:B------:R-:W-:Y:S01]  /*12ef0*/  FMUL R55, R55, UR13 ;  /* 0x0000000d37377c20 */ /* 0x000fe20008400000 */
[----:B------:R-:W-:Y:S01]  /*12f00*/  F2FP.F16.F32.PACK_AB R51, RZ, R51 ;  /* 0x00000033ff33723e */ /* 0x000fe200000000ff */
[----:B------:R-:W-:Y:S01]  /*12f10*/  @P5 IMAD.MOV.U32 R6, RZ, RZ, R4 ;  /* 0x000000ffff065224 */ /* 0x000fe200078e0004 */
[----:B------:R-:W-:Y:S01]  /*12f20*/  F2FP.F16.F32.PACK_AB R52, RZ, R52 ;  /* 0x00000034ff34723e */ /* 0x000fe200000000ff */
[C---:B-1----:R-:W-:Y:S01]  /*12f30*/  VIADD R4, R2.reuse, UR9 ;  /* 0x0000000902047c36 */ /* 0x042fe20008000000 */
[----:B------:R-:W-:Y:S01]  /*12f40*/  F2FP.F16.F32.PACK_AB R53, RZ, R53 ;  /* 0x00000035ff35723e */ /* 0x000fe200000000ff */
[--C-:B------:R-:W-:Y:S01]  /*12f50*/  @P1 IMAD.MOV.U32 R5, RZ, RZ, R7.reuse ;  /* 0x000000ffff051224 */ /* 0x100fe200078e0007 */
[----:B------:R-:W-:Y:S01]  /*12f60*/  F2FP.F16.F32.PACK_AB R54, RZ, R54 ;  /* 0x00000036ff36723e */ /* 0x000fe200000000ff */
[----:B------:R-:W-:Y:S01]  /*12f70*/  @P3 IMAD.MOV.U32 R9, RZ, RZ, R7 ;  /* 0x000000ffff093224 */ /* 0x000fe200078e0007 */
[----:B------:R-:W-:Y:S01]  /*12f80*/  F2FP.F16.F32.PACK_AB R55, RZ, R55 ;  /* 0x00000037ff37723e */ /* 0x000fe200000000ff */
[----:B------:R-:W-:Y:S01]  /*12f90*/  @P5 STG.E.U16 desc[UR14][R6.64+0x62], R51 ;  /* 0x0000623306005986 */ /* 0x000fe2000c10150e */
[----:B------:R-:W-:-:S03]  /*12fa0*/  IADD3 R8, R2, UR9, RZ ;  /* 0x0000000902087c10 */ /* 0x000fc6000fffe0ff */
[----:B------:R-:W-:Y:S04]  /*12fb0*/  @P6 STG.E.U16 desc[UR14][R2.64+0x70], R52 ;  /* 0x0000703402006986 */ /* 0x000fe8000c10150e */
[----:B------:R-:W-:Y:S04]  /*12fc0*/  @P4 STG.E.U16 desc[UR14][R2.64+0x72], R53 ;  /* 0x0000723502004986 */ /* 0x000fe8000c10150e */
[----:B------:R1:W-:Y:S01]  /*12fd0*/  @P1 STG.E.U16 desc[UR14][R4.64+0x70], R54 ;  /* 0x0000703604001986 */ /* 0x0003e2000c10150e */
[----:B------:R-:W-:-:S03]  /*12fe0*/  ISETP.GT.AND P1, PT, R0, 0x40, P0 ;  /* 0x000000400000780c */ /* 0x000fc60000724270 */
[----:B------:R2:W-:Y:S01]  /*12ff0*/  @P3 STG.E.U16 desc[UR14][R8.64+0x72], R55 ;  /* 0x0000723708003986 */ /* 0x0005e2000c10150e */
[C---:B------:R-:W-:Y:S02]  /*13000*/  ISETP.GT.AND P3, PT, R0.reuse, 0x41, P0 ;  /* 0x000000410000780c */ /* 0x040fe40000764270 */
[C---:B------:R-:W-:Y:S02]  /*13010*/  ISETP.GT.AND P4, PT, R0.reuse, 0x40, P2 ;  /* 0x000000400000780c */ /* 0x040fe40001784270 */
[----:B------:R-:W-:Y:S01]  /*13020*/  ISETP.GT.AND P5, PT, R0, 0x41, P2 ;  /* 0x000000410000780c */ /* 0x000fe200017a4270 */
[----:B------:R-:W-:Y:S01]  /*13030*/  FMUL R56, R56, UR13 ;  /* 0x0000000d38387c20 */ /* 0x000fe20008400000 */
[----:B------:R-:W-:Y:S01]  /*13040*/  FMUL R57, R57, UR13 ;  /* 0x0000000d39397c20 */ /* 0x000fe20008400000 */
[----:B------:R-:W-:Y:S01]  /*13050*/  FMUL R58, R58, UR13 ;  /* 0x0000000d3a3a7c20 */ /* 0x000fe20008400000 */
[----:B------:R-:W-:Y:S02]  /*13060*/  FMUL R59, R59, UR13 ;  /* 0x0000000d3b3b7c20 */ /* 0x000fe40008400000 */
[----:B------:R-:W-:Y:S01]  /*13070*/  F2FP.F16.F32.PACK_AB R56, RZ, R56 ;  /* 0x00000038ff38723e */ /* 0x000fe200000000ff */
[--C-:B-1----:R-:W-:Y:S01]  /*13080*/  @P1 IMAD.MOV.U32 R5, RZ, RZ, R7.reuse ;  /* 0x000000ffff051224 */ /* 0x102fe200078e0007 */
[----:B------:R-:W-:Y:S01]  /*13090*/  F2FP.F16.F32.PACK_AB R57, RZ, R57 ;  /* 0x00000039ff39723e */ /* 0x000fe200000000ff */
[----:B--2---:R-:W-:Y:S01]  /*130a0*/  @P3 IMAD.MOV.U32 R9, RZ, RZ, R7 ;  /* 0x000000ffff093224 */ /* 0x004fe200078e0007 */
[----:B------:R-:W-:-:S02]  /*130b0*/  F2FP.F16.F32.PACK_AB R58, RZ, R58 ;  /* 0x0000003aff3a723e */ /* 0x000fc400000000ff */
[----:B------:R-:W-:Y:S01]  /*130c0*/  F2FP.F16.F32.PACK_AB R59, RZ, R59 ;  /* 0x0000003bff3b723e */ /* 0x000fe200000000ff */
        /* <DEDUP_REMOVED lines=18> */
[----:B------:R-:W-:Y:S01]  /*131f0*/  @P4 STG.E.U16 desc[UR14][R2.64+0x90], R60 ;  /* 0x0000903c02004986 */ /* 0x000fe2000c10150e */
[----:B------:R-:W-:-:S03]  /*13200*/  ISETP.GT.AND P4, PT, R0, 0x50, P2 ;  /* 0x000000500000780c */ /* 0x000fc60001784270 */
[----:B------:R-:W-:Y:S01]  /*13210*/  @P5 STG.E.U16 desc[UR14][R2.64+0x92], R61 ;  /* 0x0000923d02005986 */ /* 0x000fe2000c10150e */
[----:B------:R-:W-:-:S03]  /*13220*/  FMUL R64, R64, UR13 ;  /* 0x0000000d40407c20 */ /* 0x000fc60008400000 */
[----:B------:R1:W-:Y:S01]  /*13230*/  @P1 STG.E.U16 desc[UR14][R4.64+0x90], R62 ;  /* 0x0000903e04001986 */ /* 0x0003e2000c10150e */
[----:B------:R-:W-:-:S03]  /*13240*/  ISETP.GT.AND P1, PT, R0, 0x50, P0 ;  /* 0x000000500000780c */ /* 0x000fc60000724270 */
[----:B------:R2:W-:Y:S01]  /*13250*/  @P3 STG.E.U16 desc[UR14][R8.64+0x92], R63 ;  /* 0x0000923f08003986 */ /* 0x0005e2000c10150e */
        /* <DEDUP_REMOVED lines=8> */
[----:B------:R-:W-:Y:S01]  /*132e0*/  ISETP.GT.AND P4, PT, R0, 0x58, P2 ;  /* 0x000000580000780c */ /* 0x000fe20001784270 */
[----:B-1----:R-:W-:Y:S01]  /*132f0*/  @P1 IMAD.MOV.U32 R5, RZ, RZ, R7 ;  /* 0x000000ffff051224 */ /* 0x002fe200078e0007 */
[----:B------:R-:W-:Y:S01]  /*13300*/  F2FP.F16.F32.PACK_AB R66, RZ, R66 ;  /* 0x00000042ff42723e */ /* 0x000fe200000000ff */
[----:B------:R-:W-:Y:S01]  /*13310*/  FMUL R68, R68, UR13 ;  /* 0x0000000d44447c20 */ /* 0x000fe20008400000 */
[----:B------:R-:W-:-:S02]  /*13320*/  F2FP.F16.F32.PACK_AB R67, RZ, R67 ;  /* 0x00000043ff43723e */ /* 0x000fc400000000ff */
[----:B--2---:R-:W-:Y:S01]  /*13330*/  @P3 MOV R9, R7 ;  /* 0x0000000700093202 */ /* 0x004fe20000000f00 */
[----:B------:R-:W-:Y:S01]  /*13340*/  @P5 STG.E.U16 desc[UR14][R2.64+0xa2], R65 ;  /* 0x0000a24102005986 */ /* 0x000fe2000c10150e */
[----:B------:R-:W-:-:S03]  /*13350*/  F2FP.F16.F32.PACK_AB R68, RZ, R68 ;  /* 0x00000044ff44723e */ /* 0x000fc600000000ff */
[----:B------:R1:W-:Y:S01]  /*13360*/  @P1 STG.E.U16 desc[UR14][R4.64+0xa0], R66 ;  /* 0x0000a04204001986 */ /* 0x0003e2000c10150e */
[----:B------:R-:W-:-:S03]  /*13370*/  ISETP.GT.AND P1, PT, R0, 0x58, P0 ;  /* 0x000000580000780c */ /* 0x000fc60000724270 */
[----:B------:R2:W-:Y:S01]  /*13380*/  @P3 STG.E.U16 desc[UR14][R8.64+0xa2], R67 ;  /* 0x0000a24308003986 */ /* 0x0005e2000c10150e */
[C---:B------:R-:W-:Y:S02]  /*13390*/  ISETP.GT.AND P3, PT, R0.reuse, 0x59, P0 ;  /* 0x000000590000780c */ /* 0x040fe40000764270 */
[C---:B------:R-:W-:Y:S01]  /*133a0*/  ISETP.GT.AND P5, PT, R0.reuse, 0x59, P2 ;  /* 0x000000590000780c */ /* 0x040fe200017a4270 */
[----:B------:R-:W-:Y:S01]  /*133b0*/  FMUL R69, R69, UR13 ;  /* 0x0000000d45457c20 */ /* 0x000fe20008400000 */
[----:B------:R-:W-:Y:S01]  /*133c0*/  @P4 STG.E.U16 desc[UR14][R2.64+0xb0], R68 ;  /* 0x0000b04402004986 */ /* 0x000fe2000c10150e */
[----:B------:R-:W-:Y:S01]  /*133d0*/  ISETP.GT.AND P4, PT, R0, 0x60, P2 ;  /* 0x000000600000780c */ /* 0x000fe20001784270 */
[----:B------:R-:W-:Y:S01]  /*133e0*/  FMUL R70, R70, UR13 ;  /* 0x0000000d46467c20 */ /* 0x000fe20008400000 */
[----:B------:R-:W-:Y:S01]  /*133f0*/  FMUL R71, R71, UR13 ;  /* 0x0000000d47477c20 */ /* 0x000fe20008400000 */
[----:B------:R-:W-:Y:S01]  /*13400*/  FMUL R72, R72, UR13 ;  /* 0x0000000d48487c20 */ /* 0x000fe20008400000 */
[----:B------:R-:W-:Y:S01]  /*13410*/  F2FP.F16.F32.PACK_AB R69, RZ, R69 ;  /* 0x00000045ff45723e */ /* 0x000fe200000000ff */
[----:B-1----:R-:W-:Y:S01]  /*13420*/  @P1 IMAD.MOV.U32 R5, RZ, RZ, R7 ;  /* 0x000000ffff051224 */ /* 0x002fe200078e0007 */
[----:B------:R-:W-:-:S02]  /*13430*/  F2FP.F16.F32.PACK_AB R70, RZ, R70 ;  /* 0x00000046ff46723e */ /* 0x000fc400000000ff */
[----:B------:R-:W-:Y:S01]  /*13440*/  F2FP.F16.F32.PACK_AB R71, RZ, R71 ;  /* 0x00000047ff47723e */ /* 0x000fe200000000ff */
[----:B--2---:R-:W-:Y:S01]  /*13450*/  @P3 IMAD.MOV.U32 R9, RZ, RZ, R7 ;  /* 0x000000ffff093224 */ /* 0x004fe200078e0007 */
[----:B------:R-:W-:Y:S01]  /*13460*/  F2FP.F16.F32.PACK_AB R72, RZ, R72 ;  /* 0x00000048ff48723e */ /* 0x000fe200000000ff */
[----:B------:R-:W-:Y:S01]  /*13470*/  @P5 STG.E.U16 desc[UR14][R2.64+0xb2], R69 ;  /* 0x0000b24502005986 */ /* 0x000fe2000c10150e */
[C---:B------:R-:W-:Y:S01]  /*13480*/  ISETP.GT.AND P5, PT, R0.reuse, 0x61, P2 ;  /* 0x000000610000780c */ /* 0x040fe200017a4270 */
[----:B------:R-:W-:Y:S02]  /*13490*/  FMUL R73, R73, UR13 ;  /* 0x0000000d49497c20 */ /* 0x000fe40008400000 */
[----:B------:R1:W-:Y:S04]  /*134a0*/  @P1 STG.E.U16 desc[UR14][R4.64+0xb0], R70 ;  /* 0x0000b04604001986 */ /* 0x0003e8000c10150e */
[----:B------:R2:W-:Y:S01]  /*134b0*/  @P3 STG.E.U16 desc[UR14][R8.64+0xb2], R71 ;  /* 0x0000b24708003986 */ /* 0x0005e2000c10150e */
[----:B------:R-:W-:-:S03]  /*134c0*/  ISETP.GT.AND P3, PT, R0, 0x60, P0 ;  /* 0x000000600000780c */ /* 0x000fc60000764270 */
[----:B------:R-:W-:Y:S01]  /*134d0*/  @P4 STG.E.U16 desc[UR14][R2.64+0xc0], R72 ;  /* 0x0000c04802004986 */ /* 0x000fe2000c10150e */
[----:B------:R-:W-:Y:S02]  /*134e0*/  ISETP.GT.AND P4, PT, R0, 0x61, P0 ;  /* 0x000000610000780c */ /* 0x000fe40000784270 */
[----:B------:R-:W-:Y:S01]  /*134f0*/  F2FP.F16.F32.PACK_AB R73, RZ, R73 ;  /* 0x00000049ff49723e */ /* 0x000fe200000000ff */
[----:B------:R-:W-:Y:S01]  /*13500*/  FMUL R74, R74, UR13 ;  /* 0x0000000d4a4a7c20 */ /* 0x000fe20008400000 */
[----:B------:R-:W-:Y:S01]  /*13510*/  FMUL R75, R75, UR13 ;  /* 0x0000000d4b4b7c20 */ /* 0x000fe20008400000 */
[C---:B------:R-:W-:Y:S02]  /*13520*/  ISETP.GT.AND P1, PT, R0.reuse, 0x69, P2 ;  /* 0x000000690000780c */ /* 0x040fe40001724270 */
[----:B------:R-:W-:Y:S01]  /*13530*/  @P5 STG.E.U16 desc[UR14][R2.64+0xc2], R73 ;  /* 0x0000c24902005986 */ /* 0x000fe2000c10150e */
[----:B------:R-:W-:Y:S01]  /*13540*/  ISETP.GT.AND P5, PT, R0, 0x68, P2 ;  /* 0x000000680000780c */ /* 0x000fe200017a4270 */
[--C-:B-1----:R-:W-:Y:S01]  /*13550*/  @P3 IMAD.MOV.U32 R5, RZ, RZ, R7.reuse ;  /* 0x000000ffff053224 */ /* 0x102fe200078e0007 */
[----:B------:R-:W-:Y:S01]  /*13560*/  F2FP.F16.F32.PACK_AB R74, RZ, R74 ;  /* 0x0000004aff4a723e */ /* 0x000fe200000000ff */
[----:B------:R-:W-:Y:S01]  /*13570*/  FMUL R76, R76, UR13 ;  /* 0x0000000d4c4c7c20 */ /* 0x000fe20008400000 */
[----:B------:R-:W-:Y:S01]  /*13580*/  F2FP.F16.F32.PACK_AB R75, RZ, R75 ;  /* 0x0000004bff4b723e */ /* 0x000fe200000000ff */
[----:B--2---:R-:W-:-:S02]  /*13590*/  @P4 IMAD.MOV.U32 R9, RZ, RZ, R7 ;  /* 0x000000ffff094224 */ /* 0x004fc400078e0007 */
[----:B------:R-:W-:Y:S01]  /*135a0*/  FMUL R77, R77, UR13 ;  /* 0x0000000d4d4d7c20 */ /* 0x000fe20008400000 */
[----:B------:R1:W-:Y:S01]  /*135b0*/  @P3 STG.E.U16 desc[UR14][R4.64+0xc0], R74 ;  /* 0x0000c04a04003986 */ /* 0x0003e2000c10150e */
[----:B------:R-:W-:Y:S02]  /*135c0*/  F2FP.F16.F32.PACK_AB R76, RZ, R76 ;  /* 0x0000004cff4c723e */ /* 0x000fe400000000ff */
[C---:B------:R-:W-:Y:S01]  /*135d0*/  ISETP.GT.AND P3, PT, R0.reuse, 0x68, P0 ;  /* 0x000000680000780c */ /* 0x040fe20000764270 */
[----:B------:R2:W-:Y:S01]  /*135e0*/  @P4 STG.E.U16 desc[UR14][R8.64+0xc2], R75 ;  /* 0x0000c24b08004986 */ /* 0x0005e2000c10150e */
[----:B------:R-:W-:Y:S02]  /*135f0*/  F2FP.F16.F32.PACK_AB R77, RZ, R77 ;  /* 0x0000004dff4d723e */ /* 0x000fe400000000ff */
[----:B------:R-:W-:Y:S01]  /*13600*/  ISETP.GT.AND P4, PT, R0, 0x69, P0 ;  /* 0x000000690000780c */ /* 0x000fe20000784270 */
[----:B------:R-:W-:Y:S01]  /*13610*/  @P5 STG.E.U16 desc[UR14][R2.64+0xd0], R76 ;  /* 0x0000d04c02005986 */ /* 0x000fe2000c10150e */
[----:B------:R-:W-:-:S03]  /*13620*/  FMUL R78, R78, UR13 ;  /* 0x0000000d4e4e7c20 */ /* 0x000fc60008400000 */
[----:B------:R-:W-:Y:S01]  /*13630*/  @P1 STG.E.U16 desc[UR14][R2.64+0xd2], R77 ;  /* 0x0000d24d02001986 */ /* 0x000fe2000c10150e */
[----:B------:R-:W-:Y:S01]  /*13640*/  ISETP.GT.AND P1, PT, R0, 0x70, P2 ;  /* 0x000000700000780c */ /* 0x000fe20001724270 */
[----:B------:R-:W-:Y:S01]  /*13650*/  FMUL R79, R79, UR13 ;  /* 0x0000000d4f4f7c20 */ /* 0x000fe20008400000 */
[----:B------:R-:W-:Y:S01]  /*13660*/  FMUL R80, R80, UR13 ;  /* 0x0000000d50507c20 */ /* 0x000fe20008400000 */
[----:B------:R-:W-:Y:S01]  /*13670*/  F2FP.F16.F32.PACK_AB R78, RZ, R78 ;  /* 0x0000004eff4e723e */ /* 0x000fe200000000ff */
[--C-:B-1----:R-:W-:Y:S02]  /*13680*/  @P3 IMAD.MOV.U32 R5, RZ, RZ, R7.reuse ;  /* 0x000000ffff053224 */ /* 0x102fe400078e0007 */
[----:B------:R-:W-:Y:S01]  /*13690*/  F2FP.F16.F32.PACK_AB R79, RZ, R79 ;  /* 0x0000004fff4f723e */ /* 0x000fe200000000ff */
[----:B--2---:R-:W-:Y:S01]  /*136a0*/  @P4 IMAD.MOV.U32 R9, RZ, RZ, R7 ;  /* 0x000000ffff094224 */ /* 0x004fe200078e0007 */
[----:B------:R-:W-:Y:S01]  /*136b0*/  F2FP.F16.F32.PACK_AB R80, RZ, R80 ;  /* 0x00000050ff50723e */ /* 0x000fe200000000ff */
[----:B------:R1:W-:Y:S01]  /*136c0*/  @P3 STG.E.U16 desc[UR14][R4.64+0xd0], R78 ;  /* 0x0000d04e04003986 */ /* 0x0003e2000c10150e */
[----:B------:R-:W-:-:S02]  /*136d0*/  ISETP.GT.AND P6, PT, R0, 0x70, P0 ;  /* 0x000000700000780c */ /* 0x000fc400007c4270 */
[C---:B------:R-:W-:Y:S01]  /*136e0*/  ISETP.GT.AND P5, PT, R0.reuse, 0x71, P0 ;  /* 0x000000710000780c */ /* 0x040fe200007a4270 */
        /* <DEDUP_REMOVED lines=9> */
[----:B------:R-:W-:Y:S01]  /*13780*/  FMUL R84, R84, UR13 ;  /* 0x0000000d54547c20 */ /* 0x000fe20008400000 */
[----:B------:R-:W-:Y:S01]  /*13790*/  ISETP.GT.AND P0, PT, R0, 0x79, P0 ;  /* 0x000000790000780c */ /* 0x000fe20000704270 */
[----:B------:R-:W-:Y:S01]  /*137a0*/  FMUL R85, R85, UR13 ;  /* 0x0000000d55557c20 */ /* 0x000fe20008400000 */
[----:B------:R-:W-:Y:S01]  /*137b0*/  FMUL R86, R86, UR13 ;  /* 0x0000000d56567c20 */ /* 0x000fe20008400000 */
[----:B------:R-:W-:Y:S01]  /*137c0*/  F2FP.F16.F32.PACK_AB R81, RZ, R81 ;  /* 0x00000051ff51723e */ /* 0x000fe200000000ff */
[--C-:B-1----:R-:W-:Y:S01]  /*137d0*/  @P6 IMAD.MOV.U32 R5, RZ, RZ, R7.reuse ;  /* 0x000000ffff056224 */ /* 0x102fe200078e0007 */
[----:B------:R-:W-:Y:S01]  /*137e0*/  F2FP.F16.F32.PACK_AB R82, RZ, R82 ;  /* 0x00000052ff52723e */ /* 0x000fe200000000ff */
[----:B--2---:R-:W-:Y:S01]  /*137f0*/  @P5 IMAD.MOV.U32 R9, RZ, RZ, R7 ;  /* 0x000000ffff095224 */ /* 0x004fe200078e0007 */
[----:B------:R-:W-:Y:S01]  /*13800*/  F2FP.F16.F32.PACK_AB R83, RZ, R83 ;  /* 0x00000053ff53723e */ /* 0x000fe200000000ff */
[--C-:B------:R-:W-:Y:S01]  /*13810*/  @P3 IMAD.MOV.U32 R10, RZ, RZ, R2.reuse ;  /* 0x000000ffff0a3224 */ /* 0x100fe200078e0002 */
[----:B------:R-:W-:Y:S01]  /*13820*/  F2FP.F16.F32.PACK_AB R84, RZ, R84 ;  /* 0x00000054ff54723e */ /* 0x000fe200000000ff */
[--C-:B------:R-:W-:Y:S01]  /*13830*/  @P3 IMAD.MOV.U32 R11, RZ, RZ, R3.reuse ;  /* 0x000000ffff0b3224 */ /* 0x100fe200078e0003 */
[----:B------:R-:W-:Y:S01]  /*13840*/  F2FP.F16.F32.PACK_AB R85, RZ, R85 ;  /* 0x00000055ff55723e */ /* 0x000fe200000000ff */
[----:B------:R-:W-:Y:S01]  /*13850*/  @P2 IMAD.MOV.U32 R12, RZ, RZ, R2 ;  /* 0x000000ffff0c2224 */ /* 0x000fe200078e0002 */
[----:B------:R3:W-:Y:S01]  /*13860*/  @P1 STG.E.U16 desc[UR14][R2.64+0xe2], R81 ;  /* 0x0000e25102001986 */ /* 0x0007e2000c10150e */
[----:B------:R-:W-:Y:S01]  /*13870*/  @P2 IMAD.MOV.U32 R13, RZ, RZ, R3 ;  /* 0x000000ffff0d2224 */ /* 0x000fe200078e0003 */
[----:B------:R-:W-:Y:S01]  /*13880*/  F2FP.F16.F32.PACK_AB R86, RZ, R86 ;  /* 0x00000056ff56723e */ /* 0x000fe200000000ff */
[----:B------:R-:W-:Y:S01]  /*13890*/  VIADD R14, R2, UR9 ;  /* 0x00000009020e7c36 */ /* 0x000fe20008000000 */
[----:B------:R3:W-:Y:S01]  /*138a0*/  @P6 STG.E.U16 desc[UR14][R4.64+0xe0], R82 ;  /* 0x0000e05204006986 */ /* 0x0007e2000c10150e */
[----:B------:R-:W-:-:S03]  /*138b0*/  @P4 IMAD.MOV.U32 R15, RZ, RZ, R7 ;  /* 0x000000ffff0f4224 */ /* 0x000fc600078e0007 */
[----:B------:R3:W-:Y:S01]  /*138c0*/  @P5 STG.E.U16 desc[UR14][R8.64+0xe2], R83 ;  /* 0x0000e25308005986 */ /* 0x0007e2000c10150e */
[----:B------:R-:W-:-:S03]  /*138d0*/  IADD3 R16, R2, UR9, RZ ;  /* 0x0000000902107c10 */ /* 0x000fc6000fffe0ff */
[----:B------:R3:W-:Y:S04]  /*138e0*/  @P3 STG.E.U16 desc[UR14][R10.64+0xf0], R84 ;  /* 0x0000f0540a003986 */ /* 0x0007e8000c10150e */
[----:B------:R3:W-:Y:S01]  /*138f0*/  @P2 STG.E.U16 desc[UR14][R12.64+0xf2], R85 ;  /* 0x0000f2550c002986 */ /* 0x0007e2000c10150e */
[----:B------:R-:W-:-:S03]  /*13900*/  FMUL R87, R87, UR13 ;  /* 0x0000000d57577c20 */ /* 0x000fc60008400000 */
[----:B------:R3:W-:Y:S01]  /*13910*/  @P4 STG.E.U16 desc[UR14][R14.64+0xf0], R86 ;  /* 0x0000f0560e004986 */ /* 0x0007e2000c10150e */
[----:B------:R-:W-:Y:S05]  /*13920*/  @!P0 EXIT ;  /* 0x000000000000894d */ /* 0x000fea0003800000 */
[----:B------:R-:W-:Y:S02]  /*13930*/  F2FP.F16.F32.PACK_AB R87, RZ, R87 ;  /* 0x00000057ff57723e */ /* 0x000fe400000000ff */
[----:B------:R-:W-:-:S05]  /*13940*/  MOV R17, R7 ;  /* 0x0000000700117202 */ /* 0x000fca0000000f00 */
[----:B------:R-:W-:Y:S01]  /*13950*/  STG.E.U16 desc[UR14][R16.64+0xf2], R87 ;  /* 0x0000f25710007986 */ /* 0x000fe2000c10150e */
[----:B------:R-:W-:Y:S05]  /*13960*/  EXIT ;  /* 0x000000000000794d */ /* 0x000fea0003800000 */
.L_x_10:
[----:B------:R-:W-:-:S13]  /*13970*/  ISETP.NE.AND P0, PT, RZ, UR7, PT ;  /* 0x00000007ff007c0c */ /* 0x000fda000bf05270 */
[----:B------:R-:W-:Y:S05]  /*13980*/  @P0 EXIT ;  /* 0x000000000000094d */ /* 0x000fea0003800000 */
[----:B------:R-:W-:-:S13]  /*13990*/  ELECT P0, URZ, PT ;  /* 0x00000000003f782f */ /* 0x000fda0003800000 */
[----:B------:R-:W-:Y:S05]  /*139a0*/  @!P0 BRA `(.L_x_525) ;  /* 0x0000000400dc8947 */ /* 0x000fea0003800000 */
[----:B------:R-:W-:-:S06]  /*139b0*/  UISETP.GE.AND UP0, UPT, UR5, 0x1, UPT ;  /* 0x000000010500788c */ /* 0x000fcc000bf06270 */
[----:B------:R-:W-:-:S13]  /*139c0*/  PLOP3.LUT P0, PT, PT, PT, UP0, 0x80, 0x0 ;  /* 0x000000000000781c */ /* 0x000fda0003f0f008 */
[----:B------:R-:W-:Y:S05]  /*139d0*/  @!P0 BRA `(.L_x_525) ;  /* 0x0000000400d08947 */ /* 0x000fea0003800000 */
[----:B------:R-:W0:Y:S01]  /*139e0*/  S2R R0, SR_CTAID.X ;  /* 0x0000000000007919 */ /* 0x000e220000002500 */
[----:B------:R-:W-:Y:S01]  /*139f0*/  UIMAD UR7, UR32, UR33, URZ ;  /* 0x00000021200772a4 */ /* 0x000fe2000f8e023f */
[----:B------:R-:W-:Y:S01]  /*13a00*/  LOP3.LUT P0, RZ, R7, 0x1f, RZ, 0xc0, !PT ;  /* 0x0000001f07ff7812 */ /* 0x000fe2000780c0ff */
[----:B------:R-:W-:Y:S01]  /*13a10*/  ULDC UR8, c[0x0][0x384] ;  /* 0x0000e10000087ab9 */ /* 0x000fe20000000800 */
[----:B------:R-:W1:Y:S01]  /*13a20*/  S2R R2, SR_CTAID.Y ;  /* 0x0000000000027919 */ /* 0x000e620000002600 */
[----:B------:R-:W-:Y:S01]  /*13a30*/  UIMAD UR7, UR4, UR7, 0x1 ;  /* 0x00000001040774a4 */ /* 0x000fe2000f8e0207 */
[----:B------:R-:W-:Y:S01]  /*13a40*/  IMAD.U32 R8, RZ, RZ, UR6 ;  /* 0x00000006ff087e24 */ /* 0x000fe2000f8e00ff */
[----:B------:R-:W-:Y:S01]  /*13a50*/  ULDC UR9, c[0x0][0x388] ;  /* 0x0000e20000097ab9 */ /* 0x000fe20000000800 */
[C---:B------:R-:W-:Y:S01]  /*13a60*/  ISETP.NE.AND P1, PT, R5.reuse, RZ, PT ;  /* 0x000000ff0500720c */ /* 0x040fe20003f25270 */
[----:B------:R-:W-:Y:S01]  /*13a70*/  IMAD.MOV.U32 R3, RZ, RZ, RZ ;  /* 0x000000ffff037224 */ /* 0x000fe200078e00ff */
[----:B------:R-:W-:Y:S01]  /*13a80*/  ISETP.NE.OR P0, PT, R5, RZ, !P0 ;  /* 0x000000ff0500720c */ /* 0x000fe20004705670 */
[----:B------:R-:W-:Y:S01]  /*13a90*/  IMAD.MOV.U32 R4, RZ, RZ, 0x1 ;  /* 0x00000001ff047424 */ /* 0x000fe200078e00ff */
[----:B------:R-:W-:Y:S01]  /*13aa0*/  CS2R R6, SRZ ;  /* 0x0000000000067805 */ /* 0x000fe2000001ff00 */
[----:B------:R-:W-:Y:S01]  /*13ab0*/  IMAD.MOV.U32 R5, RZ, RZ, RZ ;  /* 0x000000ffff057224 */ /* 0x000fe200078e00ff */
[----:B------:R-:W-:Y:S01]  /*13ac0*/  MOV R18, UR7 ;  /* 0x0000000700127c02 */ /* 0x000fe20008000f00 */
[----:B0-----:R-:W-:Y:S01]  /*13ad0*/  IMAD.SHL.U32 R15, R0, 0x100, RZ ;  /* 0x00000100000f7824 */ /* 0x001fe200078e00ff */
[----:B------:R-:W-:Y:S01]  /*13ae0*/  LOP3.LUT R0, R8, 0x2, RZ, 0xfc, !PT ;  /* 0x0000000208007812 */ /* 0x000fe200078efcff */
[----:B-1----:R-:W-:-:S02]  /*13af0*/  IMAD.SHL.U32 R14, R2, 0x80, RZ ;  /* 0x00000080020e7824 */ /* 0x002fc400078e00ff */
[----:B------:R-:W-:-:S04]  /*13b00*/  IMAD.HI.U32 R2, R15, UR8, RZ ;  /* 0x000000080f027c27 */ /* 0x000fc8000f8e00ff */
[----:B------:R-:W-:Y:S01]  /*13b10*/  VIADD R17, R14, 0x40 ;  /* 0x000000400e117836 */ /* 0x000fe20000000000 */
[----:B------:R-:W-:-:S07]  /*13b20*/  SHF.R.U32.HI R2, RZ, UR9, R2 ;  /* 0x00000009ff027c19 */ /* 0x000fce0008011602 */
.L_x_529:
[----:B------:R-:W0:Y:S01]  /*13b30*/  S2R R9, SR_CgaCtaId ;  /* 0x0000000000097919 */ /* 0x000e220000008800 */
[----:B------:R-:W-:-:S04]  /*13b40*/  MOV R8, 0x400 ;  /* 0x0000040000087802 */ /* 0x000fc80000000f00 */
[----:B0-----:R-:W-:Y:S02]  /*13b50*/  LEA R16, R9, R8, 0x18 ;  /* 0x0000000809107211 */ /* 0x001fe400078ec0ff */
[----:B------:R-:W-:-:S03]  /*13b60*/  SHF.L.U32 R8, R4, 0x1f, RZ ;  /* 0x0000001f04087819 */ /* 0x000fc600000006ff */
[----:B------:R-:W-:-:S07]  /*13b70*/  IMAD R11, R3, 0x8, R16 ;  /* 0x00000008030b7824 */ /* 0x000fce00078e0210 */
.L_x_526:
[----:B0-----:R0:W1:Y:S02]  /*13b80*/  SYNCS.PHASECHK.TRANS64.TRYWAIT P2, [R11+URZ+0x36048], R8 ;  /* 0x036048080b0075a7 */ /* 0x001064000804017f */
[----:B-1----:R-:W-:Y:S05]  /*13b90*/  @!P2 NANOSLEEP.SYNCS 0x989680 ;  /* 0x009896800000a95d */ /* 0x002fea0003900000 */
[----:B------:R-:W1:Y:S02]  /*13ba0*/  @!P2 SYNCS.PHASECHK.TRANS64 P2, [R11+URZ+0x36048], R8 ;  /* 0x036048080b00a5a7 */ /* 0x000e64000804007f */
[----:B-1----:R-:W-:Y:S05]  /*13bb0*/  @!P2 BRA `(.L_x_526) ;  /* 0xfffffffc00f0a947 */ /* 0x002fea000383ffff */
[----:B0-----:R-:W0:Y:S02]  /*13bc0*/  @!P1 LDC R8, c[0x0][0x500] ;  /* 0x00014000ff089b82 */ /* 0x001e240000000800 */
[----:B0-----:R0:W-:Y:S02]  /*13bd0*/  @!P1 SYNCS.ARRIVE.TRANS64 RZ, [R11+URZ+0x36000], R8 ;  /* 0x036000080bff99a7 */ /* 0x0011e4000800003f */
[----:B0-----:R-:W-:-:S04]  /*13be0*/  PRMT R8, R0, 0x9910, RZ ;  /* 0x0000991000087816 */ /* 0x001fc800000000ff */
[----:B------:R-:W-:-:S13]  /*13bf0*/  ISETP.NE.AND P2, PT, R8, 0x2, PT ;  /* 0x000000020800780c */ /* 0x000fda0003f45270 */
[----:B------:R-:W-:Y:S05]  /*13c00*/  @P2 BRA `(.L_x_527) ;  /* 0x0000000000042947 */ /* 0x000fea0003800000 */
[----:B------:R-:W-:Y:S01]  /*13c10*/  BPT.TRAP 0x1 ;  /* 0x000000040000795c */ /* 0x000fe20000300000 */
.L_x_527:
[----:B------:R-:W-:Y:S05]  /*13c20*/  @P0 BRA `(.L_x_528) ;  /* 0x0000000000040947 */ /* 0x000fea0003800000 */
[----:B------:R-:W-:Y:S01]  /*13c30*/  BPT.TRAP 0x1 ;  /* 0x000000040000795c */ /* 0x000fe20000300000 */
.L_x_528:
[----:B------:R-:W0:Y:S01]  /*13c40*/  LDC R10, c[0x0][0x380] ;  /* 0x0000e000ff0a7b82 */ /* 0x000e220000000800 */
[----:B------:R-:W-:Y:S01]  /*13c50*/  R2UR UR7, R2 ;  /* 0x00000000020772ca */ /* 0x000fe200000e0000 */
[----:B------:R-:W-:Y:S01]  /*13c60*/  ULDC UR28, c[0x0][0x38c] ;  /* 0x0000e300001c7ab9 */ /* 0x000fe20000000800 */
[C---:B------:R-:W-:Y:S01]  /*13c70*/  R2UR UR26, R7.reuse ;  /* 0x00000000071a72ca */ /* 0x040fe200000e0000 */
[----:B------:R-:W-:Y:S01]  /*13c80*/  UISETP.NE.AND UP0, UPT, UR28, 0x1, UPT ;  /* 0x000000011c00788c */ /* 0x000fe2000bf05270 */
[----:B------:R-:W-:Y:S01]  /*13c90*/  VIADD R7, R7, 0x1 ;  /* 0x0000000107077836 */ /* 0x000fe20000000000 */
[----:B------:R-:W-:Y:S01]  /*13ca0*/  R2UR UR18, R16 ;  /* 0x00000000101272ca */ /* 0x000fe200000e0000 */
[C---:B------:R-:W-:Y:S01]  /*13cb0*/  IMAD R16, R3.reuse, 0x2000, R16 ;  /* 0x0000200003107824 */ /* 0x040fe200078e0210 */
[----:B------:R-:W1:Y:S01]  /*13cc0*/  LDC.64 R8, c[0x0][0x3b8] ;  /* 0x0000ee00ff087b82 */ /* 0x000e620000000a00 */
[----:B------:R-:W-:Y:S01]  /*13cd0*/  R2UR UR24, R3 ;  /* 0x00000000031872ca */ /* 0x000fe200000e0000 */
[----:B------:R-:W-:Y:S01]  /*13ce0*/  ULDC.64 UR30, c[0x0][0x198] ;  /* 0x00006600001e7ab9 */ /* 0x000fe20000000a00 */
[----:B------:R-:W-:Y:S01]  /*13cf0*/  R2UR UR25, R11 ;  /* 0x000000000b1972ca */ /* 0x000fe200000e0000 */
[----:B------:R-:W-:Y:S01]  /*13d00*/  ULDC.64 UR10, c[0x0][0x3d0] ;  /* 0x0000f400000a7ab9 */ /* 0x000fe20000000a00 */
[----:B------:R-:W-:Y:S01]  /*13d10*/  IADD3 R18, R18, -0x1, RZ ;  /* 0xffffffff12127810 */ /* 0x000fe20007ffe0ff */
[----:B------:R-:W-:Y:S01]  /*13d20*/  UIADD3 UR22, UP1, UR30, 0xf0, URZ ;  /* 0x000000f01e167890 */ /* 0x000fe2000ff3e03f */
[----:B------:R-:W-:Y:S01]  /*13d30*/  R2UR UR20, R5 ;  /* 0x00000000051472ca */ /* 0x000fe200000e0000 */
[----:B------:R-:W1:Y:S01]  /*13d40*/  LDC.64 R12, c[0x0][0x3d8] ;  /* 0x0000f600ff0c7b82 */ /* 0x000e620000000a00 */
[----:B------:R-:W-:Y:S01]  /*13d50*/  @UP0 ULDC.64 UR12, c[0x0][0x390] ;  /* 0x0000e400000c0ab9 */ /* 0x000fe20000000a00 */
[----:B------:R-:W-:Y:S01]  /*13d60*/  R2UR UR21, R6 ;  /* 0x00000000061572ca */ /* 0x000fe200000e0000 */
[----:B------:R-:W-:Y:S01]  /*13d70*/  UIADD3 UR30, UP2, UR30, 0x1f0, URZ ;  /* 0x000001f01e1e7890 */ /* 0x000fe2000ff5e03f */
[----:B------:R-:W-:Y:S01]  /*13d80*/  ISETP.GT.AND P5, PT, R18, 0x1, PT ;  /* 0x000000011200780c */ /* 0x000fe20003fa4270 */
[----:B------:R-:W-:Y:S01]  /*13d90*/  USHF.L.U32 UR26, UR26, 0x5, URZ ;  /* 0x000000051a1a7899 */ /* 0x000fe2000800063f */
[----:B------:R-:W-:Y:S01]  /*13da0*/  VIADD R3, R3, 0x1 ;  /* 0x0000000103037836 */ /* 0x000fe20000000000 */
[----:B------:R-:W-:Y:S01]  /*13db0*/  ULEA UR24, UR24, UR18, 0xe ;  /* 0x0000001218187291 */ /* 0x000fe2000f8e703f */
[----:B0-----:R-:W-:Y:S01]  /*13dc0*/  ISETP.NE.AND P2, PT, R10, 0x1, PT ;  /* 0x000000010a00780c */ /* 0x001fe20003f45270 */
[----:B------:R-:W-:Y:S01]  /*13dd0*/  UIADD3 UR25, UR25, 0x36000, URZ ;  /* 0x0003600019197890 */ /* 0x000fe2000fffe03f */
[----:B------:R-:W-:Y:S01]  /*13de0*/  R2UR UR18, R14 ;  /* 0x000000000e1272ca */ /* 0x000fe200000e0000 */
[----:B------:R-:W-:Y:S01]  /*13df0*/  UIADD3.X UR23, URZ, UR31, URZ, UP1, !UPT ;  /* 0x0000001f3f177290 */ /* 0x000fe20008ffe43f */
[C---:B------:R-:W-:Y:S01]  /*13e00*/  ISETP.NE.AND P4, PT, R3.reuse, 0x9, PT ;  /* 0x000000090300780c */ /* 0x040fe20003f85270 */
[----:B------:R-:W-:Y:S01]  /*13e10*/  UIADD3.X UR31, URZ, UR31, URZ, UP2, !UPT ;  /* 0x0000001f3f1f7290 */ /* 0x000fe200097fe43f */
[----:B------:R-:W-:Y:S01]  /*13e20*/  UMOV UR14, 0x0 ;  /* 0x00000000000e7882 */ /* 0x000fe20000000000 */
[----:B------:R-:W-:Y:S01]  /*13e30*/  UMOV UR15, 0x10000000 ;  /* 0x10000000000f7882 */ /* 0x000fe20000000000 */
[----:B------:R-:W-:Y:S01]  /*13e40*/  UMOV UR19, UR26 ;  /* 0x0000001a00137c82 */ /* 0x000fe20008000000 */
[----:B------:R-:W-:-:S04]  /*13e50*/  SEL R3, R3, RZ, P4 ;  /* 0x000000ff03037207 */ /* 0x000fc80002000000 */
[----:B------:R-:W-:Y:S01]  /*13e60*/  @P2 IMAD.U32 R19, RZ, RZ, UR7 ;  /* 0x00000007ff132e24 */ /* 0x000fe2000f8e00ff */
[----:B------:R-:W-:Y:S01]  /*13e70*/  R2UR UR7, R15 ;  /* 0x000000000f0772ca */ /* 0x000fe200000e0000 */
[----:B-1----:R-:W-:-:S03]  /*13e80*/  IMAD R8, R5, R8, R12 ;  /* 0x0000000805087224 */ /* 0x002fc600078e020c */
[----:B------:R-:W-:Y:S01]  /*13e90*/  @P2 R2UR UR7, R19 ;  /* 0x00000000130722ca */ /* 0x000fe200000e0000 */
[----:B------:R-:W-:Y:S01]  /*13ea0*/  IMAD R9, R6, R9, R13 ;  /* 0x0000000906097224 */ /* 0x000fe200078e020d */
[----:B------:R-:W-:-:S04]  /*13eb0*/  ISETP.NE.AND P2, PT, R7, UR4, PT ;  /* 0x0000000407007c0c */ /* 0x000fc8000bf45270 */
[----:B------:R-:W-:Y:S02]  /*13ec0*/  PRMT R8, R8, 0x40, R9 ;  /* 0x0000004008087816 */ /* 0x000fe40000000009 */
[----:B------:R-:W0:Y:S01]  /*13ed0*/  LDC R9, c[0x0][0x3c8] ;  /* 0x0000f200ff097b82 */ /* 0x000e220000000800 */
[----:B------:R-:W-:Y:S02]  /*13ee0*/  SEL R7, R7, RZ, P2 ;  /* 0x000000ff07077207 */ /* 0x000fe40001000000 */
[----:B------:R-:W-:Y:S01]  /*13ef0*/  R2UR UR34, R8 ;  /* 0x00000000082272ca */ /* 0x000fe200000e0000 */
[----:B------:R-:W-:Y:S01]  /*13f00*/  VIADD R8, R5, 0x1 ;  /* 0x0000000105087836 */ /* 0x000fe20000000000 */
[----:B------:R-:W-:Y:S02]  /*13f10*/  UIADD3 UR8, -UR7, URZ, URZ ;  /* 0x0000003f07087290 */ /* 0x000fe4000fffe13f */
[----:B------:R-:W-:Y:S01]  /*13f20*/  UIMAD.WIDE.U32 UR16, UR7, UR12, URZ ;  /* 0x0000000c071072a5 */ /* 0x000fe2000f8e003f */
[----:B------:R-:W-:Y:S01]  /*13f30*/  @P2 IMAD.MOV R8, RZ, RZ, R5 ;  /* 0x000000ffff082224 */ /* 0x000fe200078e0205 */
[----:B------:R-:W-:Y:S01]  /*13f40*/  UMOV UR29, UR7 ;  /* 0x00000007001d7c82 */ /* 0x000fe20008000000 */
[----:B------:R-:W-:Y:S01]  /*13f50*/  UMOV UR12, UR20 ;  /* 0x00000014000c7c82 */ /* 0x000fe20008000000 */
[----:B------:R-:W-:Y:S01]  /*13f60*/  IMAD R10, R10, UR8, R15 ;  /* 0x000000080a0a7c24 */ /* 0x000fe2000f8e020f */
[----:B------:R-:W-:Y:S01]  /*13f70*/  @UP0 USHF.R.U32.HI UR29, URZ, UR13, UR17 ;  /* 0x0000000d3f1d0299 */ /* 0x000fe20008011611 */
[----:B------:R-:W-:Y:S01]  /*13f80*/  R2UR UR13, R16 ;  /* 0x00000000100d72ca */ /* 0x000fe200000e0000 */
[----:B------:R-:W-:Y:S01]  /*13f90*/  ULDC.64 UR8, c[0x0][0x3b0] ;  /* 0x0000ec0000087ab9 */ /* 0x000fe20000000a00 */
[----:B------:R-:W-:Y:S01]  /*13fa0*/  UMOV UR17, UR25 ;  /* 0x0000001900117c82 */ /* 0x000fe20008000000 */
[----:B------:R-:W-:Y:S01]  /*13fb0*/  R2UR UR27, R10 ;  /* 0x000000000a1b72ca */ /* 0x000fe200000e0000 */
[----:B------:R-:W-:Y:S01]  /*13fc0*/  UIADD3 UR16, -UR29, URZ, URZ ;  /* 0x0000003f1d107290 */ /* 0x000fe2000fffe13f */
[----:B------:R-:W-:-:S03]  /*13fd0*/  SEL R5, RZ, 0x1, P4 ;  /* 0x00000001ff057807 */ /* 0x000fc60002000000 */
[----:B------:R-:W-:Y:S01]  /*13fe0*/  UIMAD UR28, UR28, UR16, UR7 ;  /* 0x000000101c1c72a4 */ /* 0x000fe2000f8e0207 */
[----:B------:R-:W-:Y:S01]  /*13ff0*/  LOP3.LUT R4, R4, R5, RZ, 0x3c, !PT ;  /* 0x0000000504047212 */ /* 0x000fe200078e3cff */
[----:B------:R-:W-:Y:S01]  /*14000*/  UPRMT UR7, UR34, 0x5410, URZ ;  /* 0x0000541022077896 */ /* 0x000fe2000800003f */
[----:B0-----:R-:W-:Y:S01]  /*14010*/  ISETP.NE.AND P3, PT, R8, R9, PT ;  /* 0x000000090800720c */ /* 0x001fe20003f65270 */
[----:B------:R-:W-:Y:S01]  /*14020*/  UIMAD UR28, UR28, UR9, UR11 ;  /* 0x000000091c1c72a4 */ /* 0x000fe2000f8e020b */
[----:B------:R-:W-:Y:S01]  /*14030*/  VIADD R9, R6, 0x1 ;  /* 0x0000000106097836 */ /* 0x000fe20000000000 */
[----:B------:R-:W-:Y:S01]  /*14040*/  UIADD3 UR16, UR13, 0x24000, URZ ;  /* 0x000240000d107890 */ /* 0x000fe2000fffe03f */
[----:B------:R-:W-:Y:S01]  /*14050*/  SEL R5, R8, RZ, P3 ;  /* 0x000000ff08057207 */ /* 0x000fe20001800000 */
[----:B------:R-:W-:Y:S01]  /*14060*/  UIMAD UR27, UR27, UR8, UR10 ;  /* 0x000000081b1b72a4 */ /* 0x000fe2000f8e020a */
[----:B------:R-:W-:Y:S01]  /*14070*/  R2UR UR10, R17 ;  /* 0x00000000110a72ca */ /* 0x000fe200000e0000 */
[----:B------:R-:W-:Y:S01]  /*14080*/  UIADD3 UR8, UR13, 0x25000, URZ ;  /* 0x000250000d087890 */ /* 0x000fe2000fffe03f */
[----:B------:R-:W-:-:S02]  /*14090*/  UMOV UR9, UR25 ;  /* 0x0000001900097c82 */ /* 0x000fc40008000000 */
[----:B------:R-:W-:Y:S01]  /*140a0*/  UMOV UR13, UR21 ;  /* 0x00000015000d7c82 */ /* 0x000fe20008000000 */
[----:B------:R-:W-:Y:S02]  /*140b0*/  UMOV UR11, UR26 ;  /* 0x0000001a000b7c82 */ /* 0x000fe40008000000 */
[----:B------:R-:W-:Y:S01]  /*140c0*/  @P3 IMAD.MOV R9, RZ, RZ, R6 ;  /* 0x000000ffff093224 */ /* 0x000fe200078e0206 */
[----:B------:R0:W-:Y:S03]  /*140d0*/  UTMALDG.4D.IM2COL [UR24], [UR22], UR7 ;  /* 0x00000018160073b4 */ /* 0x0001e60008058007 */
[----:B------:R-:W-:Y:S01]  /*140e0*/  IMAD.MOV.U32 R6, RZ, RZ, R9 ;  /* 0x000000ffff067224 */ /* 0x000fe200078e0009 */
[----:B------:R0:W-:Y:S01]  /*140f0*/  UTMALDG.4D [UR16], [UR30], desc[UR14] ;  /* 0x00000e101e0075b4 */ /* 0x0001e20008019000 */
[----:B------:R0:W-:Y:S02]  /*14100*/  UTMALDG.4D [UR8], [UR30], desc[UR14] ;  /* 0x00000e081e0075b4 */ /* 0x0001e40008019000 */
[----:B0-----:R-:W-:Y:S05]  /*14110*/  @P5 BRA `(.L_x_529) ;  /* 0xfffffff800845947 */ /* 0x001fea000383ffff */
.L_x_525:
[----:B------:R-:W-:Y:S01]  /*14120*/  UISETP.GE.U32.AND UP1, UPT, UR5, 0x9, UPT ;  /* 0x000000090500788c */ /* 0x000fe2000bf26070 */
[----:B------:R-:W-:-:S05]  /*14130*/  IMAD.MOV.U32 R0, RZ, RZ, 0x1 ;  /* 0x00000001ff007424 */ /* 0x000fca00078e00ff */
[----:B------:R-:W-:-:S05]  /*14140*/  PLOP3.LUT P0, PT, PT, PT, UP1, 0x80, 0x0 ;  /* 0x000000000000781c */ /* 0x000fca0003f0f018 */
[----:B------:R-:W-:-:S04]  /*14150*/  @UP1 UIMAD.WIDE.U32 UR8, UR5, 0x38e38e39, URZ ;  /* 0x38e38e39050818a5 */ /* 0x000fc8000f8e003f */
[----:B------:R-:W-:-:S04]  /*14160*/  @UP1 USHF.R.U32.HI UR7, URZ, 0x1, UR9 ;  /* 0x000000013f071899 */ /* 0x000fc80008011609 */
[----:B------:R-:W-:-:S04]  /*14170*/  @UP1 ULOP3.LUT UR7, UR7, 0x1, URZ, 0xc0, !UPT ;  /* 0x0000000107071892 */ /* 0x000fc8000f8ec03f */
[----:B------:R-:W-:-:S04]  /*14180*/  @UP1 UISETP.NE.U32.AND UP0, UPT, UR7, 0x1, UPT ;  /* 0x000000010700188c */ /* 0x000fc8000bf05070 */
[----:B------:R-:W-:-:S04]  /*14190*/  @UP1 UISETP.NE.U32.AND.EX UP0, UPT, URZ, URZ, UPT, UP0 ;  /* 0x0000003f3f00128c */ /* 0x000fc8000bf05100 */
[----:B------:R-:W-:-:S06]  /*141a0*/  @UP1 USEL UR7, URZ, 0x1, !UP0 ;  /* 0x000000013f071887 */ /* 0x000fcc000c000000 */
[----:B------:R-:W-:Y:S01]  /*141b0*/  @P0 IMAD.U32 R0, RZ, RZ, UR7 ;  /* 0x00000007ff000e24 */ /* 0x000fe2000f8e00ff */
[----:B------:R-:W-:Y:S05]  /*141c0*/  WARPSYNC.ALL ;  /* 0x0000000000007948 */ /* 0x000fea0003800000 */
[----:B------:R-:W-:-:S13]  /*141d0*/  ELECT P0, URZ, PT ;  /* 0x00000000003f782f */ /* 0x000fda0003800000 */
[----:B------:R-:W-:Y:S05]  /*141e0*/  @!P0 EXIT ;  /* 0x000000000000894d */ /* 0x000fea0003800000 */
[----:B------:R-:W-:-:S04]  /*141f0*/  ULOP3.LUT UR6, UR6, 0x2, URZ, 0xfc, !UPT ;  /* 0x0000000206067892 */ /* 0x000fc8000f8efc3f */
[----:B------:R-:W-:-:S06]  /*14200*/  UISETP.NE.AND UP0, UPT, UR6, 0x3, UPT ;  /* 0x000000030600788c */ /* 0x000fcc000bf05270 */
[----:B------:R-:W-:-:S13]  /*14210*/  PLOP3.LUT P0, PT, PT, PT, UP0, 0x80, 0x0 ;  /* 0x000000000000781c */ /* 0x000fda0003f0f008 */
[----:B------:R-:W-:Y:S05]  /*14220*/  @!P0 BRA `(.L_x_530) ;  /* 0x0000000000048947 */ /* 0x000fea0003800000 */
[----:B------:R-:W-:Y:S01]  /*14230*/  BPT.TRAP 0x1 ;  /* 0x000000040000795c */ /* 0x000fe20000300000 */
.L_x_530:
[----:B------:R-:W0:Y:S01]  /*14240*/  S2UR UR8, SR_CgaCtaId ;  /* 0x00000000000879c3 */ /* 0x000e220000008800 */
[----:B------:R-:W-:Y:S01]  /*14250*/  UIMAD.WIDE.U32 UR6, UR5, 0x38e38e39, URZ ;  /* 0x38e38e39050678a5 */ /* 0x000fe2000f8e003f */
[----:B------:R-:W-:Y:S01]  /*14260*/  SHF.L.U32 R2, R0, 0x1f, RZ ;  /* 0x0000001f00027819 */ /* 0x000fe200000006ff */
[----:B------:R-:W-:Y:S02]  /*14270*/  UMOV UR4, 0x400 ;  /* 0x0000040000047882 */ /* 0x000fe40000000000 */
[----:B------:R-:W-:-:S04]  /*14280*/  USHF.R.U32.HI UR6, URZ, 0x1, UR7 ;  /* 0x000000013f067899 */ /* 0x000fc80008011607 */
[----:B------:R-:W-:Y:S02]  /*14290*/  UIMAD UR5, UR6, -0x9, UR5 ;  /* 0xfffffff7060578a4 */ /* 0x000fe4000f8e0205 */
[----:B0-----:R-:W-:-:S04]  /*142a0*/  ULEA UR4, UR8, UR4, 0x18 ;  /* 0x0000000408047291 */ /* 0x001fc8000f8ec03f */
[----:B------:R-:W-:-:S04]  /*142b0*/  UIADD3 UR4, UR4, 0x36048, URZ ;  /* 0x0003604804047890 */ /* 0x000fc8000fffe03f */
[----:B------:R-:W-:-:S12]  /*142c0*/  ULEA UR6, UR5, UR4, 0x3 ;  /* 0x0000000405067291 */ /* 0x000fd8000f8e183f */
.L_x_531:
[----:B0-----:R-:W-:-:S04]  /*142d0*/  IMAD.U32 R3, RZ, RZ, UR6 ;  /* 0x00000006ff037e24 */ /* 0x001fc8000f8e00ff */
[----:B------:R0:W1:Y:S03]  /*142e0*/  SYNCS.PHASECHK.TRANS64.TRYWAIT P0, [R3+URZ], R2 ;  /* 0x00000002030075a7 */ /* 0x000066000800017f */
[----:B-1----:R-:W-:Y:S05]  /*142f0*/  @!P0 NANOSLEEP.SYNCS 0x989680 ;  /* 0x009896800000895d */ /* 0x002fea0003900000 */
[----:B------:R-:W1:Y:S02]  /*14300*/  @!P0 SYNCS.PHASECHK.TRANS64 P0, [R3+URZ], R2 ;  /* 0x00000002030085a7 */ /* 0x000e64000800007f */
[----:B-1----:R-:W-:Y:S05]  /*14310*/  @!P0 BRA `(.L_x_531) ;  /* 0xfffffffc00ec8947 */ /* 0x002fea000383ffff */
[----:B------:R-:W-:-:S04]  /*14320*/  UIADD3 UR5, UR5, 0x1, URZ ;  /* 0x0000000105057890 */ /* 0x000fc8000fffe03f */
[----:B------:R-:W-:-:S04]  /*14330*/  UISETP.NE.AND UP0, UPT, UR5, 0x9, UPT ;  /* 0x000000090500788c */ /* 0x000fc8000bf05270 */
[----:B------:R-:W-:Y:S02]  /*14340*/  USEL UR6, URZ, 0x1, UP0 ;  /* 0x000000013f067887 */ /* 0x000fe40008000000 */
[----:B------:R-:W-:-:S04]  /*14350*/  USEL UR5, UR5, URZ, UP0 ;  /* 0x0000003f05057287 */ /* 0x000fc80008000000 */
[----:B0-----:R-:W-:Y:S01]  /*14360*/  LOP3.LUT R2, R0, UR6, RZ, 0x3c, !PT ;  /* 0x0000000600027c12 */ /* 0x001fe2000f8e3cff */
[----:B------:R-:W-:-:S03]  /*14370*/  ULEA UR7, UR5, UR4, 0x3 ;  /* 0x0000000405077291 */ /* 0x000fc6000f8e183f */
[----:B------:R-:W-:-:S09]  /*14380*/  SHF.L.U32 R0, R2, 0x1f, RZ ;  /* 0x0000001f02007819 */ /* 0x000fd200000006ff */
.L_x_532:
        /* <DEDUP_REMOVED lines=9> */
[----:B------:R-:W-:Y:S01]  /*14420*/  LOP3.LUT R2, R2, UR6, RZ, 0x3c, !PT ;  /* 0x0000000602027c12 */ /* 0x000fe2000f8e3cff */
[----:B------:R-:W-:-:S03]  /*14430*/  ULEA UR7, UR5, UR4, 0x3 ;  /* 0x0000000405077291 */ /* 0x000fc6000f8e183f */
[----:B0-----:R-:W-:-:S09]  /*14440*/  SHF.L.U32 R0, R2, 0x1f, RZ ;  /* 0x0000001f02007819 */ /* 0x001fd200000006ff */
.L_x_533:
[----:B0-----:R-:W-:-:S04]  /*14450*/  MOV R3, UR7 ;  /* 0x0000000700037c02 */ /* 0x001fc80008000f00 */
        /* <DEDUP_REMOVED lines=11> */
.L_x_534:
        /* <DEDUP_REMOVED lines=12> */
.L_x_535:
        /* <DEDUP_REMOVED lines=12> */
.L_x_536:
        /* <DEDUP_REMOVED lines=12> */
.L_x_537:
        /* <DEDUP_REMOVED lines=12> */
.L_x_538:
        /* <DEDUP_REMOVED lines=12> */
.L_x_539:
[----:B0-----:R-:W-:-:S04]  /*148d0*/  IMAD.U32 R3, RZ, RZ, UR5 ;  /* 0x00000005ff037e24 */ /* 0x001fc8000f8e00ff */
[----:B------:R0:W1:Y:S03]  /*148e0*/  SYNCS.PHASECHK.TRANS64.TRYWAIT P0, [R3+URZ], R0 ;  /* 0x00000000030075a7 */ /* 0x000066000800017f */
[----:B-1----:R-:W-:Y:S05]  /*148f0*/  @!P0 NANOSLEEP.SYNCS 0x989680 ;  /* 0x009896800000895d */ /* 0x002fea0003900000 */
[----:B------:R-:W1:Y:S02]  /*14900*/  @!P0 SYNCS.PHASECHK.TRANS64 P0, [R3+URZ], R0 ;  /* 0x00000000030085a7 */ /* 0x000e64000800007f */
[----:B-1----:R-:W-:Y:S05]  /*14910*/  @P0 EXIT ;  /* 0x000000000000094d */ /* 0x002fea0003800000 */
[----:B------:R-:W-:Y:S05]  /*14920*/  BRA `(.L_x_539) ;  /* 0xfffffffc00e87947 */ /* 0x000fea000383ffff */
.L_x_540:
[----:B------:R-:W-:-:S00]  /*14930*/  BRA `(.L_x_540) ;  /* 0xfffffffc00fc7947 */ /* 0x000fc0000383ffff */
[----:B------:R-:W-:-:S00]  /*14940*/  NOP ;  /* 0x0000000000007918 */ /* 0x000fc00000000000 */
        /* <DEDUP_REMOVED lines=11> */
.L_x_541:


//--------------------- .nv.shared._ZN7cutlass13device_kernelINS_4conv6kernel13ConvUniversalINS1_16ConvProblemShapeILNS1_8OperatorE1ELi2EEENS1_10collective14CollectiveConvINS1_46MainloopSm90TmaGmmaWarpSpecializedImplicitGemmILS5_1ELi9ELi2EN4cute5tupleIJNSA_1CILi1EEESD_SD_EEENS1_36KernelImplicitTmaWarpSpecializedSm90ELi1EEENSB_IJNSC_ILi256EEENSC_ILi128EEENSB_IJNSC_ILi32EEEEEEEEENS_6half_tESM_NSA_8TiledMMAINSA_8MMA_AtomIJNSA_4SM904GMMA26MMA_64x128x16_F32F16F16_SSILNSQ_5MajorE0ELSS_1ELNSQ_7ScaleInE1ELST_1EEEEEENSA_6LayoutISE_NSB_IJNSC_ILi0EEESX_SX_EEEEENSB_IJNSA_10UnderscoreES10_S10_EEEEENS7_6detail26Sm90ImplicitGemmTileTraitsINSA_20SM90_TMA_LOAD_IM2COLENSA_14ComposedLayoutINSA_7SwizzleILi2ELi4ELi3EEENSA_18smem_ptr_flag_bitsILi16EEENSW_INSB_IJNSB_IJNSC_ILi8EEESJ_EEENSB_IJSJ_SD_EEENSB_IJSD_NSC_ILi9EEEEEEEEENSB_IJNSB_IJSJ_SH_EEENSB_IJSD_SX_EEENSB_IJSX_NSC_ILi8192EEEEEEEEEEEEEvEENS14_INSA_13SM90_TMA_LOADENS16_INS17_ILi3ELi4ELi3EEES1A_NSW_INSB_IJNSB_IJNSC_ILi64EEENSC_ILi2EEEEEENSB_IJS1B_NSC_ILi4EEEEEES1F_EEENSB_IJNSB_IJSD_NSC_ILi2048EEEEEENSB_IJS1R_NSC_ILi512EEEEEENSB_IJSX_NSC_ILi4096EEEEEEEEEEEEEvEEEENS_8epilogue10collective6detail29Sm90TmaWarpSpecializedAdapterINS29_15DefaultEpilogueISM_NSB_IJNSB_IJlllEEESD_SX_EEES2E_NS28_6thread17LinearCombinationISM_Li1EffLNS2F_9ScaleType4KindE0ELNS_15FloatRoundStyleE2ESM_EENS_4gemm15EpilogueDefaultEEEEEvvEEEEvNT_6ParamsE --------------------------
	.section	.nv.shared._ZN7cutlass13device_kernelINS_4conv6kernel13ConvUniversalINS1_16ConvProblemShapeILNS1_8OperatorE1ELi2EEENS1_10collective14CollectiveConvINS1_46MainloopSm90TmaGmmaWarpSpecializedImplicitGemmILS5_1ELi9ELi2EN4cute5tupleIJNSA_1CILi1EEESD_SD_EEENS1_36KernelImplicitTmaWarpSpecializedSm90ELi1EEENSB_IJNSC_ILi256EEENSC_ILi128EEENSB_IJNSC_ILi32EEEEEEEEENS_6half_tESM_NSA_8TiledMMAINSA_8MMA_AtomIJNSA_4SM904GMMA26MMA_64x128x16_F32F16F16_SSILNSQ_5MajorE0ELSS_1ELNSQ_7ScaleInE1ELST_1EEEEEENSA_6LayoutISE_NSB_IJNSC_ILi0EEESX_SX_EEEEENSB_IJNSA_10UnderscoreES10_S10_EEEEENS7_6detail26Sm90ImplicitGemmTileTraitsINSA_20SM90_TMA_LOAD_IM2COLENSA_14ComposedLayoutINSA_7SwizzleILi2ELi4ELi3EEENSA_18smem_ptr_flag_bitsILi16EEENSW_INSB_IJNSB_IJNSC_ILi8EEESJ_EEENSB_IJSJ_SD_EEENSB_IJSD_NSC_ILi9EEEEEEEEENSB_IJNSB_IJSJ_SH_EEENSB_IJSD_SX_EEENSB_IJSX_NSC_ILi8192EEEEEEEEEEEEEvEENS14_INSA_13SM90_TMA_LOADENS16_INS17_ILi3ELi4ELi3EEES1A_NSW_INSB_IJNSB_IJNSC_ILi64EEENSC_ILi2EEEEEENSB_IJS1B_NSC_ILi4EEEEEES1F_EEENSB_IJNSB_IJSD_NSC_ILi2048EEEEEENSB_IJS1R_NSC_ILi512EEEEEENSB_IJSX_NSC_ILi4096EEEEEEEEEEEEEvEEEENS_8epilogue10collective6detail29Sm90TmaWarpSpecializedAdapterINS29_15DefaultEpilogueISM_NSB_IJNSB_IJlllEEESD_SX_EEES2E_NS28_6thread17LinearCombinationISM_Li1EffLNS2F_9ScaleType4KindE0ELNS_15FloatRoundStyleE2ESM_EENS_4gemm15EpilogueDefaultEEEEEvvEEEEvNT_6ParamsE,"aw",@nobits
	.sectionflags	@""
	.align	16
	.zero		1024


//--------------------- .nv.shared.reserved.0     --------------------------
	.section	.nv.shared.reserved.0,"aw",@nobits
	.weak		__nv_reservedSMEM_offset_0_alias
	.size		__nv_reservedSMEM_offset_0_alias, 0, 0
	.other		__nv_reservedSMEM_offset_0_alias,@"STO_CUDA_RESERVED_SHARED STV_DEFAULT"
__nv_reservedSMEM_offset_0_alias:
	.zero		0


//--------------------- .nv.global                --------------------------
	.section	.nv.global,"aw",@nobits
.nv.global:
	.type		_ZN39_INTERNAL_0b66896f_4_k_cu_84c6b630_34024cute1_E,@object
	.size		_ZN39_INTERNAL_0b66896f_4_k_cu_84c6b630_34024cute1_E,(_ZN39_INTERNAL_0b66896f_4_k_cu_84c6b630_34024cuda3std3__45__cpo6cbeginE - _ZN39_INTERNAL_0b66896f_4_k_cu_84c6b630_34024cute1_E)
_ZN39_INTERNAL_0b66896f_4_k_cu_84c6b630_34024cute1_E:
	.zero		1
	.type		_ZN39_INTERNAL_0b66896f_4_k_cu_84c6b630_34024cuda3std3__45__cpo6cbeginE,@object
	.size		_ZN39_INTERNAL_0b66896f_4_k_cu_84c6b630_34024cuda3std3__45__cpo6cbeginE,(_ZN39_INTERNAL_0b66896f_4_k_cu_84c6b630_34024cuda3std3__48in_placeE - _ZN39_INTERNAL_0b66896f_4_k_cu_84c6b630_34024cuda3std3__45__cpo6cbeginE)
_ZN39_INTERNAL_0b66896f_4_k_cu_84c6b630_34024cuda3std3__45__cpo6cbeginE:
	.zero		1
	.type		_ZN39_INTERNAL_0b66896f_4_k_cu_84c6b630_34024cuda3std3__48in_placeE,@object
	.size		_ZN39_INTERNAL_0b66896f_4_k_cu_84c6b630_34024cuda3std3__48in_placeE,(_ZN39_INTERNAL_0b66896f_4_k_cu_84c6b630_34024cuda3std6ranges3__45__cpo9iter_moveE - _ZN39_INTERNAL_0b66896f_4_k_cu_84c6b630_34024cuda3std3__48in_placeE)
_ZN39_INTERNAL_0b66896f_4_k_cu_84c6b630_34024cuda3std3__48in_placeE:
	.zero		1
	.type		_ZN39_INTERNAL_0b66896f_4_k_cu_84c6b630_34024cuda3std6ranges3__45__cpo9iter_moveE,@object
	.size		_ZN39_INTERNAL_0b66896f_4_k_cu_84c6b630_34024cuda3std6ranges3__45__cpo9iter_moveE,(_ZN39_INTERNAL_0b66896f_4_k_cu_84c6b630_34024cuda3std3__45__cpo5beginE - _ZN39_INTERNAL_0b66896f_4_k_cu_84c6b630_34024cuda3std6ranges3__45__cpo9iter_moveE)
_ZN39_INTERNAL_0b66896f_4_k_cu_84c6b630_34024cuda3std6ranges3__45__cpo9iter_moveE:
	.zero		1
	.type		_ZN39_INTERNAL_0b66896f_4_k_cu_84c6b630_34024cuda3std3__45__cpo5beginE,@object
	.size		_ZN39_INTERNAL_0b66896f_4_k_cu_84c6b630_34024cuda3std3__45__cpo5beginE,(_ZN39_INTERNAL_0b66896f_4_k_cu_84c6b630_34024cuda3std3__441_GLOBAL__N__0b66896f_4_k_cu_84c6b630_34026ignoreE - _ZN39_INTERNAL_0b66896f_4_k_cu_84c6b630_34024cuda3std3__45__cpo5beginE)
_ZN39_INTERNAL_0b66896f_4_k_cu_84c6b630_34024cuda3std3__45__cpo5beginE:
	.zero		1
	.type		_ZN39_INTERNAL_0b66896f_4_k_cu_84c6b630_34024cuda3std3__441_GLOBAL__N__0b66896f_4_k_cu_84c6b630_34026ignoreE,@object
	.size		_ZN39_INTERNAL_0b66896f_4_k_cu_84c6b630_34024cuda3std3__441_GLOBAL__N__0b66896f_4_k_cu_84c6b630_34026ignoreE,(_ZN39_INTERNAL_0b66896f_4_k_cu_84c6b630_34024cute7productE - _ZN39_INTERNAL_0b66896f_4_k_cu_84c6b630_34024cuda3std3__441_GLOBAL__N__0b66896f_4_k_cu_84c6b630_34026ignoreE)
_ZN39_INTERNAL_0b66896f_4_k_cu_84c6b630_34024cuda3std3__441_GLOBAL__N__0b66896f_4_k_cu_84c6b630_34026ignoreE:
	.zero		1
	.type		_ZN39_INTERNAL_0b66896f_4_k_cu_84c6b630_34024cute7productE,@object
	.size		_ZN39_INTERNAL_0b66896f_4_k_cu_84c6b630_34024cute7productE,(_ZN39_INTERNAL_0b66896f_4_k_cu_84c6b630_34024cuda3std3__45__cpo3endE - _ZN39_INTERNAL_0b66896f_4_k_cu_84c6b630_34024cute7productE)
_ZN39_INTERNAL_0b66896f_4_k_cu_84c6b630_34024cute7productE:
	.zero		1
	.type		_ZN39_INTERNAL_0b66896f_4_k_cu_84c6b630_34024cuda3std3__45__cpo3endE,@object
	.size		_ZN39_INTERNAL_0b66896f_4_k_cu_84c6b630_34024cuda3std3__45__cpo3endE,(_ZN39_INTERNAL_0b66896f_4_k_cu_84c6b630_34024cuda3std3__419piecewise_constructE - _ZN39_INTERNAL_0b66896f_4_k_cu_84c6b630_34024cuda3std3__45__cpo3endE)
_ZN39_INTERNAL_0b66896f_4_k_cu_84c6b630_34024cuda3std3__45__cpo3endE:
	.zero		1
	.type		_ZN39_INTERNAL_0b66896f_4_k_cu_84c6b630_34024cuda3std3__419piecewise_constructE,@object
	.size		_ZN39_INTERNAL_0b66896f_4_k_cu_84c6b630_34024cuda3std3__419piecewise_constructE,(_ZN39_INTERNAL_0b66896f_4_k_cu_84c6b630_34024cuda3std3__45__cpo4cendE - _ZN39_INTERNAL_0b66896f_4_k_cu_84c6b630_34024cuda3std3__419piecewise_constructE)
_ZN39_INTERNAL_0b66896f_4_k_cu_84c6b630_34024cuda3std3__419piecewise_constructE:
	.zero		1
	.type		_ZN39_INTERNAL_0b66896f_4_k_cu_84c6b630_34024cuda3std3__45__cpo4cendE,@object
	.size		_ZN39_INTERNAL_0b66896f_4_k_cu_84c6b630_34024cuda3std3__45__cpo4cendE,(_ZN39_INTERNAL_0b66896f_4_k_cu_84c6b630_34024cuda3std6ranges3__45__cpo4swapE - _ZN39_INTERNAL_0b66896f_4_k_cu_84c6b630_34024cuda3std3__45__cpo4cendE)
_ZN39_INTERNAL_0b66896f_4_k_cu_84c6b630_34024cuda3std3__45__cpo4cendE:
	.zero		1
	.type		_ZN39_INTERNAL_0b66896f_4_k_cu_84c6b630_34024cuda3std6ranges3__45__cpo4swapE,@object
	.size		_ZN39_INTERNAL_0b66896f_4_k_cu_84c6b630_34024cuda3std6ranges3__45__cpo4swapE,(.L_7 - _ZN39_INTERNAL_0b66896f_4_k_cu_84c6b630_34024cuda3std6ranges3__45__cpo4swapE)
_ZN39_INTERNAL_0b66896f_4_k_cu_84c6b630_34024cuda3std6ranges3__45__cpo4swapE:
	.zero		1
.L_7:


//--------------------- .nv.constant0._ZN7cutlass13device_kernelINS_4conv6kernel13ConvUniversalINS1_16ConvProblemShapeILNS1_8OperatorE1ELi2EEENS1_10collective14CollectiveConvINS1_46MainloopSm90TmaGmmaWarpSpecializedImplicitGemmILS5_1ELi9ELi2EN4cute5tupleIJNSA_1CILi1EEESD_SD_EEENS1_36KernelImplicitTmaWarpSpecializedSm90ELi1EEENSB_IJNSC_ILi256EEENSC_ILi128EEENSB_IJNSC_ILi32EEEEEEEEENS_6half_tESM_NSA_8TiledMMAINSA_8MMA_AtomIJNSA_4SM904GMMA26MMA_64x128x16_F32F16F16_SSILNSQ_5MajorE0ELSS_1ELNSQ_7ScaleInE1ELST_1EEEEEENSA_6LayoutISE_NSB_IJNSC_ILi0EEESX_SX_EEEEENSB_IJNSA_10UnderscoreES10_S10_EEEEENS7_6detail26Sm90ImplicitGemmTileTraitsINSA_20SM90_TMA_LOAD_IM2COLENSA_14ComposedLayoutINSA_7SwizzleILi2ELi4ELi3EEENSA_18smem_ptr_flag_bitsILi16EEENSW_INSB_IJNSB_IJNSC_ILi8EEESJ_EEENSB_IJSJ_SD_EEENSB_IJSD_NSC_ILi9EEEEEEEEENSB_IJNSB_IJSJ_SH_EEENSB_IJSD_SX_EEENSB_IJSX_NSC_ILi8192EEEEEEEEEEEEEvEENS14_INSA_13SM90_TMA_LOADENS16_INS17_ILi3ELi4ELi3EEES1A_NSW_INSB_IJNSB_IJNSC_ILi64EEENSC_ILi2EEEEEENSB_IJS1B_NSC_ILi4EEEEEES1F_EEENSB_IJNSB_IJSD_NSC_ILi2048EEEEEENSB_IJS1R_NSC_ILi512EEEEEENSB_IJSX_NSC_ILi4096EEEEEEEEEEEEEvEEEENS_8epilogue10collective6detail29Sm90TmaWarpSpecializedAdapterINS29_15DefaultEpilogueISM_NSB_IJNSB_IJlllEEESD_SX_EEES2E_NS28_6thread17LinearCombinationISM_Li1EffLNS2F_9ScaleType4KindE0ELNS_15FloatRoundStyleE2ESM_EENS_4gemm15EpilogueDefaultEEEEEvvEEEEvNT_6ParamsE --------------------------
	.section	.nv.constant0._ZN7cutlass13device_kernelINS_4conv6kernel13ConvUniversalINS1_16ConvProblemShapeILNS1_8OperatorE1ELi2EEENS1_10collective14CollectiveConvINS1_46MainloopSm90TmaGmmaWarpSpecializedImplicitGemmILS5_1ELi9ELi2EN4cute5tupleIJNSA_1CILi1EEESD_SD_EEENS1_36KernelImplicitTmaWarpSpecializedSm90ELi1EEENSB_IJNSC_ILi256EEENSC_ILi128EEENSB_IJNSC_ILi32EEEEEEEEENS_6half_tESM_NSA_8TiledMMAINSA_8MMA_AtomIJNSA_4SM904GMMA26MMA_64x128x16_F32F16F16_SSILNSQ_5MajorE0ELSS_1ELNSQ_7ScaleInE1ELST_1EEEEEENSA_6LayoutISE_NSB_IJNSC_ILi0EEESX_SX_EEEEENSB_IJNSA_10UnderscoreES10_S10_EEEEENS7_6detail26Sm90ImplicitGemmTileTraitsINSA_20SM90_TMA_LOAD_IM2COLENSA_14ComposedLayoutINSA_7SwizzleILi2ELi4ELi3EEENSA_18smem_ptr_flag_bitsILi16EEENSW_INSB_IJNSB_IJNSC_ILi8EEESJ_EEENSB_IJSJ_SD_EEENSB_IJSD_NSC_ILi9EEEEEEEEENSB_IJNSB_IJSJ_SH_EEENSB_IJSD_SX_EEENSB_IJSX_NSC_ILi8192EEEEEEEEEEEEEvEENS14_INSA_13SM90_TMA_LOADENS16_INS17_ILi3ELi4ELi3EEES1A_NSW_INSB_IJNSB_IJNSC_ILi64EEENSC_ILi2EEEEEENSB_IJS1B_NSC_ILi4EEEEEES1F_EEENSB_IJNSB_IJSD_NSC_ILi2048EEEEEENSB_IJS1R_NSC_ILi512EEEEEENSB_IJSX_NSC_ILi4096EEEEEEEEEEEEEvEEEENS_8epilogue10collective6detail29Sm90TmaWarpSpecializedAdapterINS29_15DefaultEpilogueISM_NSB_IJNSB_IJlllEEESD_SX_EEES2E_NS28_6thread17LinearCombinationISM_Li1EffLNS2F_9ScaleType4KindE0ELNS_15FloatRoundStyleE2ESM_EENS_4gemm15EpilogueDefaultEEEEEvvEEEEvNT_6ParamsE,"a",@progbits
	.sectionflags	@""
	.align	4
.nv.constant0._ZN7cutlass13device_kernelINS_4conv6kernel13ConvUniversalINS1_16ConvProblemShapeILNS1_8OperatorE1ELi2EEENS1_10collective14CollectiveConvINS1_46MainloopSm90TmaGmmaWarpSpecializedImplicitGemmILS5_1ELi9ELi2EN4cute5tupleIJNSA_1CILi1EEESD_SD_EEENS1_36KernelImplicitTmaWarpSpecializedSm90ELi1EEENSB_IJNSC_ILi256EEENSC_ILi128EEENSB_IJNSC_ILi32EEEEEEEEENS_6half_tESM_NSA_8TiledMMAINSA_8MMA_AtomIJNSA_4SM904GMMA26MMA_64x128x16_F32F16F16_SSILNSQ_5MajorE0ELSS_1ELNSQ_7ScaleInE1ELST_1EEEEEENSA_6LayoutISE_NSB_IJNSC_ILi0EEESX_SX_EEEEENSB_IJNSA_10UnderscoreES10_S10_EEEEENS7_6detail26Sm90ImplicitGemmTileTraitsINSA_20SM90_TMA_LOAD_IM2COLENSA_14ComposedLayoutINSA_7SwizzleILi2ELi4ELi3EEENSA_18smem_ptr_flag_bitsILi16EEENSW_INSB_IJNSB_IJNSC_ILi8EEESJ_EEENSB_IJSJ_SD_EEENSB_IJSD_NSC_ILi9EEEEEEEEENSB_IJNSB_IJSJ_SH_EEENSB_IJSD_SX_EEENSB_IJSX_NSC_ILi8192EEEEEEEEEEEEEvEENS14_INSA_13SM90_TMA_LOADENS16_INS17_ILi3ELi4ELi3EEES1A_NSW_INSB_IJNSB_IJNSC_ILi64EEENSC_ILi2EEEEEENSB_IJS1B_NSC_ILi4EEEEEES1F_EEENSB_IJNSB_IJSD_NSC_ILi2048EEEEEENSB_IJS1R_NSC_ILi512EEEEEENSB_IJSX_NSC_ILi4096EEEEEEEEEEEEEvEEEENS_8epilogue10collective6detail29Sm90TmaWarpSpecializedAdapterINS29_15DefaultEpilogueISM_NSB_IJNSB_IJlllEEESD_SX_EEES2E_NS28_6thread17LinearCombinationISM_Li1EffLNS2F_9ScaleType4KindE0ELNS_15FloatRoundStyleE2ESM_EENS_4gemm15EpilogueDefaultEEEEEvvEEEEvNT_6ParamsE:
	.zero		1536


//--------------------- SYMBOLS --------------------------

	.type		.nv.reservedSmem.offset0,@object
	.size		.nv.reservedSmem.offset0,0x4
